//
// Generated by NVIDIA NVVM Compiler
//
// Compiler Build ID: CL-36424714
// Cuda compilation tools, release 13.0, V13.0.88
// Based on NVVM 20.0.0
//

.version 9.0
.target sm_100
.address_size 64

	// .globl	_Z26embed_rmsnorm_async_kernelPKiPK7__half2S3_PS1_iif
.extern .shared .align 16 .b8 shared_mem[];

.visible .entry _Z26embed_rmsnorm_async_kernelPKiPK7__half2S3_PS1_iif(
	.param .u64 .ptr .align 1 _Z26embed_rmsnorm_async_kernelPKiPK7__half2S3_PS1_iif_param_0,
	.param .u64 .ptr .align 1 _Z26embed_rmsnorm_async_kernelPKiPK7__half2S3_PS1_iif_param_1,
	.param .u64 .ptr .align 1 _Z26embed_rmsnorm_async_kernelPKiPK7__half2S3_PS1_iif_param_2,
	.param .u64 .ptr .align 1 _Z26embed_rmsnorm_async_kernelPKiPK7__half2S3_PS1_iif_param_3,
	.param .u32 _Z26embed_rmsnorm_async_kernelPKiPK7__half2S3_PS1_iif_param_4,
	.param .u32 _Z26embed_rmsnorm_async_kernelPKiPK7__half2S3_PS1_iif_param_5,
	.param .f32 _Z26embed_rmsnorm_async_kernelPKiPK7__half2S3_PS1_iif_param_6
)
{
	.reg .pred 	%p<36>;
	.reg .b16 	%rs<31>;
	.reg .b32 	%r<271>;
	.reg .b32 	%f<110>;
	.reg .b64 	%rd<64>;

	ld.param.u64 	%rd14, [_Z26embed_rmsnorm_async_kernelPKiPK7__half2S3_PS1_iif_param_0];
	ld.param.u64 	%rd13, [_Z26embed_rmsnorm_async_kernelPKiPK7__half2S3_PS1_iif_param_1];
	ld.param.u64 	%rd15, [_Z26embed_rmsnorm_async_kernelPKiPK7__half2S3_PS1_iif_param_2];
	ld.param.u64 	%rd16, [_Z26embed_rmsnorm_async_kernelPKiPK7__half2S3_PS1_iif_param_3];
	ld.param.u32 	%r111, [_Z26embed_rmsnorm_async_kernelPKiPK7__half2S3_PS1_iif_param_5];
	ld.param.f32 	%f13, [_Z26embed_rmsnorm_async_kernelPKiPK7__half2S3_PS1_iif_param_6];
	cvta.to.global.u64 	%rd1, %rd16;
	cvta.to.global.u64 	%rd2, %rd15;
	cvta.to.global.u64 	%rd17, %rd14;
	mov.u32 	%r270, %tid.x;
	mov.u32 	%r2, %ctaid.x;
	mul.wide.u32 	%rd18, %r2, 4;
	add.s64 	%rd19, %rd17, %rd18;
	ld.global.nc.u32 	%r112, [%rd19];
	shr.u32 	%r113, %r111, 31;
	add.s32 	%r114, %r111, %r113;
	shr.s32 	%r3, %r114, 1;
	mul.lo.s32 	%r4, %r112, %r3;
	shr.s32 	%r115, %r111, 31;
	shr.u32 	%r116, %r115, 29;
	add.s32 	%r117, %r111, %r116;
	shr.s32 	%r5, %r117, 3;
	shr.u32 	%r118, %r3, 30;
	add.s32 	%r119, %r3, %r118;
	and.b32  	%r120, %r119, -4;
	sub.s32 	%r6, %r3, %r120;
	setp.ge.s32 	%p1, %r270, %r5;
	@%p1 bra 	$L__BB0_7;
	mov.u32 	%r7, %ntid.x;
	add.s32 	%r121, %r270, %r7;
	max.u32 	%r122, %r5, %r121;
	setp.lt.u32 	%p2, %r121, %r5;
	selp.u32 	%r123, 1, 0, %p2;
	add.s32 	%r124, %r121, %r123;
	sub.s32 	%r125, %r122, %r124;
	div.u32 	%r126, %r125, %r7;
	add.s32 	%r8, %r126, %r123;
	and.b32  	%r127, %r8, 3;
	setp.eq.s32 	%p3, %r127, 3;
	mov.u32 	%r251, %r270;
	@%p3 bra 	$L__BB0_4;
	add.s32 	%r128, %r8, 1;
	and.b32  	%r129, %r128, 3;
	shl.b32 	%r130, %r270, 4;
	mov.u32 	%r131, shared_mem;
	add.s32 	%r242, %r130, %r131;
	shl.b32 	%r10, %r7, 4;
	mul.wide.u32 	%rd20, %r270, 16;
	mul.wide.s32 	%rd21, %r4, 4;
	add.s64 	%rd22, %rd20, %rd21;
	add.s64 	%rd62, %rd13, %rd22;
	mul.wide.u32 	%rd4, %r7, 16;
	neg.s32 	%r241, %r129;
	mad.lo.s32 	%r251, %r7, %r129, %r270;
$L__BB0_3:
	.pragma "nounroll";
	cvt.u64.u32 	%rd24, %r242;
	cvta.to.shared.u64 	%rd25, %rd24;
	cvt.u32.u64 	%r132, %rd25;
	// begin inline asm
	cp.async.cg.shared.global [%r132], [%rd62], 16, 16;
	// end inline asm
	add.s32 	%r242, %r242, %r10;
	add.s64 	%rd62, %rd62, %rd4;
	add.s32 	%r241, %r241, 1;
	setp.ne.s32 	%p4, %r241, 0;
	@%p4 bra 	$L__BB0_3;
$L__BB0_4:
	setp.lt.u32 	%p5, %r8, 3;
	@%p5 bra 	$L__BB0_7;
	mul.wide.s32 	%rd26, %r4, 4;
	add.s64 	%rd7, %rd13, %rd26;
	shl.b32 	%r133, %r7, 1;
	add.s32 	%r250, %r251, %r133;
	mad.lo.s32 	%r249, %r7, 3, %r251;
	add.s32 	%r248, %r7, %r251;
	shl.b32 	%r134, %r7, 4;
	mov.u32 	%r135, shared_mem;
	add.s32 	%r136, %r134, %r135;
	shl.b32 	%r137, %r251, 4;
	add.s32 	%r247, %r136, %r137;
	shl.b32 	%r22, %r7, 6;
	shl.b32 	%r138, %r7, 5;
	add.s32 	%r139, %r138, %r135;
	add.s32 	%r246, %r139, %r137;
	mad.lo.s32 	%r140, %r7, 48, %r135;
	add.s32 	%r245, %r140, %r137;
	add.s32 	%r244, %r137, %r135;
$L__BB0_6:
	cvt.u64.u32 	%rd31, %r244;
	mul.wide.u32 	%rd32, %r251, 16;
	add.s64 	%rd27, %rd7, %rd32;
	cvta.to.shared.u64 	%rd33, %rd31;
	cvt.u32.u64 	%r141, %rd33;
	// begin inline asm
	cp.async.cg.shared.global [%r141], [%rd27], 16, 16;
	// end inline asm
	add.s32 	%r145, %r251, %r7;
	cvt.u64.u32 	%rd34, %r247;
	mul.wide.u32 	%rd35, %r248, 16;
	add.s64 	%rd28, %rd7, %rd35;
	cvta.to.shared.u64 	%rd36, %rd34;
	cvt.u32.u64 	%r142, %rd36;
	// begin inline asm
	cp.async.cg.shared.global [%r142], [%rd28], 16, 16;
	// end inline asm
	add.s32 	%r146, %r145, %r7;
	cvt.u64.u32 	%rd37, %r246;
	mul.wide.u32 	%rd38, %r250, 16;
	add.s64 	%rd29, %rd7, %rd38;
	cvta.to.shared.u64 	%rd39, %rd37;
	cvt.u32.u64 	%r143, %rd39;
	// begin inline asm
	cp.async.cg.shared.global [%r143], [%rd29], 16, 16;
	// end inline asm
	add.s32 	%r147, %r146, %r7;
	cvt.u64.u32 	%rd40, %r245;
	mul.wide.u32 	%rd41, %r249, 16;
	add.s64 	%rd30, %rd7, %rd41;
	cvta.to.shared.u64 	%rd42, %rd40;
	cvt.u32.u64 	%r144, %rd42;
	// begin inline asm
	cp.async.cg.shared.global [%r144], [%rd30], 16, 16;
	// end inline asm
	add.s32 	%r251, %r147, %r7;
	shl.b32 	%r148, %r7, 2;
	add.s32 	%r250, %r250, %r148;
	add.s32 	%r249, %r249, %r148;
	add.s32 	%r248, %r248, %r148;
	add.s32 	%r247, %r247, %r22;
	add.s32 	%r246, %r246, %r22;
	add.s32 	%r245, %r245, %r22;
	add.s32 	%r244, %r244, %r22;
	setp.lt.s32 	%p6, %r251, %r5;
	@%p6 bra 	$L__BB0_6;
$L__BB0_7:
	setp.lt.s32 	%p7, %r6, 1;
	@%p7 bra 	$L__BB0_11;
	setp.ge.u32 	%p8, %r270, %r6;
	@%p8 bra 	$L__BB0_11;
	mov.u32 	%r42, %ntid.x;
	add.s32 	%r149, %r270, %r4;
	shl.b32 	%r150, %r5, 2;
	add.s32 	%r253, %r149, %r150;
	shl.b32 	%r151, %r5, 4;
	shl.b32 	%r152, %r270, 2;
	add.s32 	%r153, %r151, %r152;
	mov.u32 	%r154, shared_mem;
	add.s32 	%r252, %r154, %r153;
	shl.b32 	%r45, %r42, 2;
	cvta.to.global.u64 	%rd8, %rd13;
	mov.u32 	%r254, %r270;
$L__BB0_10:
	mul.wide.s32 	%rd43, %r253, 4;
	add.s64 	%rd44, %rd8, %rd43;
	ld.global.u32 	%r155, [%rd44];
	st.shared.u32 	[%r252], %r155;
	add.s32 	%r254, %r254, %r42;
	add.s32 	%r253, %r253, %r42;
	add.s32 	%r252, %r252, %r45;
	setp.lt.s32 	%p9, %r254, %r6;
	@%p9 bra 	$L__BB0_10;
$L__BB0_11:
	// begin inline asm
	cp.async.commit_group;
	// end inline asm
	// begin inline asm
	cp.async.wait_group 0;
	// end inline asm
	bar.sync 	0;
	setp.ge.s32 	%p10, %r270, %r3;
	mov.f32 	%f108, 0f00000000;
	@%p10 bra 	$L__BB0_18;
	mov.u32 	%r52, %ntid.x;
	add.s32 	%r156, %r270, %r52;
	max.u32 	%r157, %r3, %r156;
	setp.lt.u32 	%p11, %r156, %r3;
	selp.u32 	%r158, 1, 0, %p11;
	add.s32 	%r159, %r156, %r158;
	sub.s32 	%r160, %r157, %r159;
	div.u32 	%r161, %r160, %r52;
	add.s32 	%r53, %r161, %r158;
	and.b32  	%r162, %r53, 3;
	setp.eq.s32 	%p12, %r162, 3;
	mov.f32 	%f108, 0f00000000;
	mov.u32 	%r258, %r270;
	@%p12 bra 	$L__BB0_15;
	shl.b32 	%r163, %r270, 2;
	mov.u32 	%r164, shared_mem;
	add.s32 	%r256, %r164, %r163;
	shl.b32 	%r55, %r52, 2;
	add.s32 	%r165, %r53, 1;
	and.b32  	%r166, %r165, 3;
	neg.s32 	%r255, %r166;
	mov.f32 	%f108, 0f00000000;
	mov.u32 	%r258, %r270;
$L__BB0_14:
	.pragma "nounroll";
	ld.shared.u32 	%r167, [%r256];
	mov.b32 	{%rs1, %rs2}, %r167;
	// begin inline asm
	{  cvt.f32.f16 %f18, %rs1;}

	// end inline asm
	// begin inline asm
	{  cvt.f32.f16 %f19, %rs2;}

	// end inline asm
	mul.f32 	%f20, %f19, %f19;
	fma.rn.f32 	%f21, %f18, %f18, %f20;
	add.f32 	%f108, %f108, %f21;
	add.s32 	%r258, %r258, %r52;
	add.s32 	%r256, %r256, %r55;
	add.s32 	%r255, %r255, 1;
	setp.ne.s32 	%p13, %r255, 0;
	@%p13 bra 	$L__BB0_14;
$L__BB0_15:
	setp.lt.u32 	%p14, %r53, 3;
	@%p14 bra 	$L__BB0_18;
	shl.b32 	%r64, %r52, 2;
	shl.b32 	%r168, %r258, 2;
	mov.u32 	%r169, shared_mem;
	add.s32 	%r259, %r169, %r168;
	shl.b32 	%r66, %r52, 4;
	shl.b32 	%r67, %r52, 3;
	mul.lo.s32 	%r68, %r52, 12;
$L__BB0_17:
	ld.shared.u32 	%r170, [%r259];
	mov.b32 	{%rs3, %rs4}, %r170;
	// begin inline asm
	{  cvt.f32.f16 %f22, %rs3;}

	// end inline asm
	// begin inline asm
	{  cvt.f32.f16 %f23, %rs4;}

	// end inline asm
	mul.f32 	%f30, %f23, %f23;
	fma.rn.f32 	%f31, %f22, %f22, %f30;
	add.f32 	%f32, %f108, %f31;
	add.s32 	%r171, %r259, %r64;
	ld.shared.u32 	%r172, [%r171];
	mov.b32 	{%rs5, %rs6}, %r172;
	// begin inline asm
	{  cvt.f32.f16 %f24, %rs5;}

	// end inline asm
	// begin inline asm
	{  cvt.f32.f16 %f25, %rs6;}

	// end inline asm
	mul.f32 	%f33, %f25, %f25;
	fma.rn.f32 	%f34, %f24, %f24, %f33;
	add.f32 	%f35, %f32, %f34;
	add.s32 	%r173, %r259, %r67;
	ld.shared.u32 	%r174, [%r173];
	mov.b32 	{%rs7, %rs8}, %r174;
	// begin inline asm
	{  cvt.f32.f16 %f26, %rs7;}

	// end inline asm
	// begin inline asm
	{  cvt.f32.f16 %f27, %rs8;}

	// end inline asm
	mul.f32 	%f36, %f27, %f27;
	fma.rn.f32 	%f37, %f26, %f26, %f36;
	add.f32 	%f38, %f35, %f37;
	add.s32 	%r175, %r259, %r68;
	ld.shared.u32 	%r176, [%r175];
	mov.b32 	{%rs9, %rs10}, %r176;
	// begin inline asm
	{  cvt.f32.f16 %f28, %rs9;}

	// end inline asm
	// begin inline asm
	{  cvt.f32.f16 %f29, %rs10;}

	// end inline asm
	mul.f32 	%f39, %f29, %f29;
	fma.rn.f32 	%f40, %f28, %f28, %f39;
	add.f32 	%f108, %f38, %f40;
	add.s32 	%r258, %r258, %r64;
	add.s32 	%r259, %r259, %r66;
	setp.lt.s32 	%p15, %r258, %r3;
	@%p15 bra 	$L__BB0_17;
$L__BB0_18:
	shl.b32 	%r177, %r3, 2;
	mov.u32 	%r178, shared_mem;
	add.s32 	%r73, %r178, %r177;
	and.b32  	%r74, %r270, 31;
	mov.b32 	%r179, %f108;
	shfl.sync.bfly.b32	%r180|%p16, %r179, 16, 31, -1;
	mov.b32 	%f41, %r180;
	add.f32 	%f42, %f108, %f41;
	mov.b32 	%r181, %f42;
	shfl.sync.bfly.b32	%r182|%p17, %r181, 8, 31, -1;
	mov.b32 	%f43, %r182;
	add.f32 	%f44, %f42, %f43;
	mov.b32 	%r183, %f44;
	shfl.sync.bfly.b32	%r184|%p18, %r183, 4, 31, -1;
	mov.b32 	%f45, %r184;
	add.f32 	%f46, %f44, %f45;
	mov.b32 	%r185, %f46;
	shfl.sync.bfly.b32	%r186|%p19, %r185, 2, 31, -1;
	mov.b32 	%f47, %r186;
	add.f32 	%f48, %f46, %f47;
	mov.b32 	%r187, %f48;
	shfl.sync.bfly.b32	%r188|%p20, %r187, 1, 31, -1;
	mov.b32 	%f49, %r188;
	add.f32 	%f8, %f48, %f49;
	setp.ne.s32 	%p21, %r74, 0;
	@%p21 bra 	$L__BB0_20;
	shr.u32 	%r189, %r270, 3;
	add.s32 	%r190, %r73, %r189;
	st.shared.f32 	[%r190], %f8;
$L__BB0_20:
	bar.sync 	0;
	setp.gt.u32 	%p22, %r270, 31;
	@%p22 bra 	$L__BB0_25;
	mov.u32 	%r191, %ntid.x;
	add.s32 	%r192, %r191, 31;
	shr.u32 	%r193, %r192, 5;
	setp.ge.u32 	%p23, %r74, %r193;
	mov.f32 	%f109, 0f00000000;
	@%p23 bra 	$L__BB0_23;
	shl.b32 	%r194, %r74, 2;
	add.s32 	%r195, %r73, %r194;
	ld.shared.f32 	%f109, [%r195];
$L__BB0_23:
	setp.ne.s32 	%p24, %r74, 0;
	mov.b32 	%r196, %f109;
	shfl.sync.bfly.b32	%r197|%p25, %r196, 16, 31, -1;
	mov.b32 	%f51, %r197;
	add.f32 	%f52, %f109, %f51;
	mov.b32 	%r198, %f52;
	shfl.sync.bfly.b32	%r199|%p26, %r198, 8, 31, -1;
	mov.b32 	%f53, %r199;
	add.f32 	%f54, %f52, %f53;
	mov.b32 	%r200, %f54;
	shfl.sync.bfly.b32	%r201|%p27, %r200, 4, 31, -1;
	mov.b32 	%f55, %r201;
	add.f32 	%f56, %f54, %f55;
	mov.b32 	%r202, %f56;
	shfl.sync.bfly.b32	%r203|%p28, %r202, 2, 31, -1;
	mov.b32 	%f57, %r203;
	add.f32 	%f58, %f56, %f57;
	mov.b32 	%r204, %f58;
	shfl.sync.bfly.b32	%r205|%p29, %r204, 1, 31, -1;
	mov.b32 	%f59, %r205;
	add.f32 	%f11, %f58, %f59;
	@%p24 bra 	$L__BB0_25;
	st.shared.f32 	[%r73], %f11;
$L__BB0_25:
	setp.ge.s32 	%p30, %r270, %r3;
	bar.sync 	0;
	ld.shared.f32 	%f60, [%r73];
	cvt.rn.f32.s32 	%f61, %r111;
	div.rn.f32 	%f62, %f60, %f61;
	add.f32 	%f63, %f13, %f62;
	rsqrt.approx.f32 	%f12, %f63;
	@%p30 bra 	$L__BB0_32;
	mul.lo.s32 	%r75, %r3, %r2;
	mov.u32 	%r76, %ntid.x;
	add.s32 	%r206, %r270, %r76;
	max.u32 	%r207, %r3, %r206;
	setp.lt.u32 	%p31, %r206, %r3;
	selp.u32 	%r208, 1, 0, %p31;
	add.s32 	%r209, %r206, %r208;
	sub.s32 	%r210, %r207, %r209;
	div.u32 	%r211, %r210, %r76;
	add.s32 	%r77, %r211, %r208;
	and.b32  	%r212, %r77, 3;
	setp.eq.s32 	%p32, %r212, 3;
	@%p32 bra 	$L__BB0_29;
	add.s32 	%r213, %r77, 1;
	and.b32  	%r214, %r213, 3;
	add.s32 	%r263, %r270, %r75;
	mul.wide.u32 	%rd45, %r270, 4;
	add.s64 	%rd63, %rd2, %rd45;
	mul.wide.u32 	%rd10, %r76, 4;
	shl.b32 	%r215, %r270, 2;
	add.s32 	%r262, %r178, %r215;
	shl.b32 	%r80, %r76, 2;
	neg.s32 	%r261, %r214;
	mad.lo.s32 	%r270, %r76, %r214, %r270;
$L__BB0_28:
	.pragma "nounroll";
	mul.wide.s32 	%rd46, %r263, 4;
	add.s64 	%rd47, %rd1, %rd46;
	ld.shared.u32 	%r218, [%r262];
	mov.b32 	{%rs11, %rs12}, %r218;
	ld.global.nc.u32 	%r219, [%rd63];
	mov.b32 	{%rs13, %rs14}, %r219;
	// begin inline asm
	{  cvt.f32.f16 %f64, %rs11;}

	// end inline asm
	mul.f32 	%f70, %f12, %f64;
	// begin inline asm
	{  cvt.f32.f16 %f65, %rs12;}

	// end inline asm
	mul.f32 	%f71, %f12, %f65;
	// begin inline asm
	{  cvt.f32.f16 %f66, %rs13;}

	// end inline asm
	mul.f32 	%f68, %f70, %f66;
	// begin inline asm
	{  cvt.f32.f16 %f67, %rs14;}

	// end inline asm
	mul.f32 	%f69, %f71, %f67;
	// begin inline asm
	{ cvt.rn.f16x2.f32 %r217, %f69, %f68; }

	// end inline asm
	st.global.u32 	[%rd47], %r217;
	add.s32 	%r263, %r263, %r76;
	add.s64 	%rd63, %rd63, %rd10;
	add.s32 	%r262, %r262, %r80;
	add.s32 	%r261, %r261, 1;
	setp.ne.s32 	%p33, %r261, 0;
	@%p33 bra 	$L__BB0_28;
$L__BB0_29:
	setp.lt.u32 	%p34, %r77, 3;
	@%p34 bra 	$L__BB0_32;
	shl.b32 	%r220, %r76, 1;
	add.s32 	%r269, %r270, %r220;
	shl.b32 	%r91, %r76, 2;
	mad.lo.s32 	%r268, %r76, 3, %r270;
	add.s32 	%r267, %r76, %r270;
	add.s32 	%r266, %r270, %r75;
	shl.b32 	%r221, %r270, 2;
	add.s32 	%r265, %r178, %r221;
	shl.b32 	%r96, %r76, 4;
	shl.b32 	%r97, %r76, 3;
	mul.lo.s32 	%r98, %r76, 12;
	cvt.u64.u32 	%rd54, %r91;
$L__BB0_31:
	ld.shared.u32 	%r227, [%r265];
	mov.b32 	{%rs15, %rs16}, %r227;
	mul.wide.u32 	%rd48, %r270, 4;
	add.s64 	%rd49, %rd2, %rd48;
	ld.global.nc.u32 	%r228, [%rd49];
	mov.b32 	{%rs17, %rs18}, %r228;
	// begin inline asm
	{  cvt.f32.f16 %f72, %rs15;}

	// end inline asm
	mul.f32 	%f96, %f12, %f72;
	// begin inline asm
	{  cvt.f32.f16 %f73, %rs16;}

	// end inline asm
	mul.f32 	%f97, %f12, %f73;
	// begin inline asm
	{  cvt.f32.f16 %f74, %rs17;}

	// end inline asm
	mul.f32 	%f76, %f96, %f74;
	// begin inline asm
	{  cvt.f32.f16 %f75, %rs18;}

	// end inline asm
	mul.f32 	%f77, %f97, %f75;
	// begin inline asm
	{ cvt.rn.f16x2.f32 %r223, %f77, %f76; }

	// end inline asm
	mul.wide.s32 	%rd50, %r266, 4;
	add.s64 	%rd51, %rd1, %rd50;
	st.global.u32 	[%rd51], %r223;
	add.s32 	%r229, %r270, %r76;
	add.s32 	%r230, %r265, %r91;
	ld.shared.u32 	%r231, [%r230];
	mov.b32 	{%rs19, %rs20}, %r231;
	mul.wide.u32 	%rd52, %r267, 4;
	add.s64 	%rd53, %rd2, %rd52;
	ld.global.nc.u32 	%r232, [%rd53];
	mov.b32 	{%rs21, %rs22}, %r232;
	// begin inline asm
	{  cvt.f32.f16 %f78, %rs19;}

	// end inline asm
	mul.f32 	%f98, %f12, %f78;
	// begin inline asm
	{  cvt.f32.f16 %f79, %rs20;}

	// end inline asm
	mul.f32 	%f99, %f12, %f79;
	// begin inline asm
	{  cvt.f32.f16 %f80, %rs21;}

	// end inline asm
	mul.f32 	%f82, %f98, %f80;
	// begin inline asm
	{  cvt.f32.f16 %f81, %rs22;}

	// end inline asm
	mul.f32 	%f83, %f99, %f81;
	// begin inline asm
	{ cvt.rn.f16x2.f32 %r224, %f83, %f82; }

	// end inline asm
	add.s64 	%rd55, %rd51, %rd54;
	st.global.u32 	[%rd55], %r224;
	add.s32 	%r233, %r229, %r76;
	add.s32 	%r234, %r265, %r97;
	ld.shared.u32 	%r235, [%r234];
	mov.b32 	{%rs23, %rs24}, %r235;
	mul.wide.u32 	%rd56, %r269, 4;
	add.s64 	%rd57, %rd2, %rd56;
	ld.global.nc.u32 	%r236, [%rd57];
	mov.b32 	{%rs25, %rs26}, %r236;
	// begin inline asm
	{  cvt.f32.f16 %f84, %rs23;}

	// end inline asm
	mul.f32 	%f100, %f12, %f84;
	// begin inline asm
	{  cvt.f32.f16 %f85, %rs24;}

	// end inline asm
	mul.f32 	%f101, %f12, %f85;
	// begin inline asm
	{  cvt.f32.f16 %f86, %rs25;}

	// end inline asm
	mul.f32 	%f88, %f100, %f86;
	// begin inline asm
	{  cvt.f32.f16 %f87, %rs26;}

	// end inline asm
	mul.f32 	%f89, %f101, %f87;
	// begin inline asm
	{ cvt.rn.f16x2.f32 %r225, %f89, %f88; }

	// end inline asm
	add.s64 	%rd58, %rd55, %rd54;
	st.global.u32 	[%rd58], %r225;
	add.s32 	%r237, %r233, %r76;
	add.s32 	%r238, %r265, %r98;
	ld.shared.u32 	%r239, [%r238];
	mov.b32 	{%rs27, %rs28}, %r239;
	mul.wide.u32 	%rd59, %r268, 4;
	add.s64 	%rd60, %rd2, %rd59;
	ld.global.nc.u32 	%r240, [%rd60];
	mov.b32 	{%rs29, %rs30}, %r240;
	// begin inline asm
	{  cvt.f32.f16 %f90, %rs27;}

	// end inline asm
	mul.f32 	%f102, %f12, %f90;
	// begin inline asm
	{  cvt.f32.f16 %f91, %rs28;}

	// end inline asm
	mul.f32 	%f103, %f12, %f91;
	// begin inline asm
	{  cvt.f32.f16 %f92, %rs29;}

	// end inline asm
	mul.f32 	%f94, %f102, %f92;
	// begin inline asm
	{  cvt.f32.f16 %f93, %rs30;}

	// end inline asm
	mul.f32 	%f95, %f103, %f93;
	// begin inline asm
	{ cvt.rn.f16x2.f32 %r226, %f95, %f94; }

	// end inline asm
	add.s64 	%rd61, %rd58, %rd54;
	st.global.u32 	[%rd61], %r226;
	add.s32 	%r270, %r237, %r76;
	add.s32 	%r269, %r269, %r91;
	add.s32 	%r268, %r268, %r91;
	add.s32 	%r267, %r267, %r91;
	add.s32 	%r266, %r266, %r91;
	add.s32 	%r265, %r265, %r96;
	setp.lt.s32 	%p35, %r270, %r3;
	@%p35 bra 	$L__BB0_31;
$L__BB0_32:
	ret;

}


// ===== COMPILED SASS (sm_100) =====

	.target	sm_100

	.elftype	@"ET_EXEC"


//--------------------- .note.nv.tkinfo           --------------------------
	.section	.note.nv.tkinfo,"",@"SHT_NOTE"
	.sectionflags	@"SHF_NOTE_NV_TKINFO"
	.tkinfo
        /*0018*/ 	.word	0x00000002
        /*0030*/ 	.string	""
        /*0030*/ 	.string	"ptxas"
        /*0030*/ 	.string	"Cuda compilation tools, release 13.0, V13.0.88"
        /*0030*/ 	.string	"Build cuda_13.0.r13.0/compiler.36424714_0"
        /*0030*/ 	.string	"-arch sm_100 -m 64 "



//--------------------- .note.nv.cuinfo           --------------------------
	.section	.note.nv.cuinfo,"",@"SHT_NOTE"
	.sectionflags	@"SHF_NOTE_NV_CUINFO"
        /*0018*/ 	.short	0x0002
        /*001a*/ 	.short	0x0064
        /*001c*/ 	.short	0x0082
	.zero		2


//--------------------- .nv.info                  --------------------------
	.section	.nv.info,"",@"SHT_CUDA_INFO"
	.align	4


	//----- nvinfo : EIATTR_REGCOUNT
	.align		4
        /*0000*/ 	.byte	0x04, 0x2f
        /*0002*/ 	.short	(.L_1 - .L_0)
	.align		4
.L_0:
        /*0004*/ 	.word	index@(_Z26embed_rmsnorm_async_kernelPKiPK7__half2S3_PS1_iif)
        /*0008*/ 	.word	0x00000020


	//----- nvinfo : EIATTR_FRAME_SIZE
	.align		4
.L_1:
        /*000c*/ 	.byte	0x04, 0x11
        /*000e*/ 	.short	(.L_3 - .L_2)
	.align		4
.L_2:
        /*0010*/ 	.word	index@($__internal_0_$__cuda_sm3x_div_rn_noftz_f32_slowpath)
        /*0014*/ 	.word	0x00000000


	//----- nvinfo : EIATTR_FRAME_SIZE
	.align		4
.L_3:
        /*0018*/ 	.byte	0x04, 0x11
        /*001a*/ 	.short	(.L_5 - .L_4)
	.align		4
.L_4:
        /*001c*/ 	.word	index@(_Z26embed_rmsnorm_async_kernelPKiPK7__half2S3_PS1_iif)
        /*0020*/ 	.word	0x00000000


	//----- nvinfo : EIATTR_MIN_STACK_SIZE
	.align		4
.L_5:
        /*0024*/ 	.byte	0x04, 0x12
        /*0026*/ 	.short	(.L_7 - .L_6)
	.align		4
.L_6:
        /*0028*/ 	.word	index@(_Z26embed_rmsnorm_async_kernelPKiPK7__half2S3_PS1_iif)
        /*002c*/ 	.word	0x00000000
.L_7:


//--------------------- .nv.compat                --------------------------
	.section	.nv.compat,"",@"SHT_CUDA_COMPAT_INFO"
	.align	4
        /*0000*/ 	.byte	0x02, 0x09, 0x00, 0x00, 0x02, 0x02, 0x01, 0x00, 0x02, 0x05, 0x05, 0x00, 0x03, 0x07, 0x01, 0x01
        /*0010*/ 	.byte	0x02, 0x03, 0x00, 0x00, 0x02, 0x06, 0x01, 0x00, 0x04, 0x0b, 0x08, 0x00, 0x01, 0x00, 0x00, 0x00
        /*0020*/ 	.byte	0x00, 0x00, 0x00, 0x00


//--------------------- .nv.info._Z26embed_rmsnorm_async_kernelPKiPK7__half2S3_PS1_iif --------------------------
	.section	.nv.info._Z26embed_rmsnorm_async_kernelPKiPK7__half2S3_PS1_iif,"",@"SHT_CUDA_INFO"
	.sectionflags	@""
	.align	4


	//----- nvinfo : EIATTR_CUDA_API_VERSION
	.align		4
        /*0000*/ 	.byte	0x04, 0x37
        /*0002*/ 	.short	(.L_9 - .L_8)
.L_8:
        /*0004*/ 	.word	0x00000082


	//----- nvinfo : EIATTR_KPARAM_INFO
	.align		4
.L_9:
        /*0008*/ 	.byte	0x04, 0x17
        /*000a*/ 	.short	(.L_11 - .L_10)
.L_10:
        /*000c*/ 	.word	0x00000000
        /*0010*/ 	.short	0x0006
        /*0012*/ 	.short	0x0028
        /*0014*/ 	.byte	0x00, 0xf0, 0x11, 0x00


	//----- nvinfo : EIATTR_KPARAM_INFO
	.align		4
.L_11:
        /*0018*/ 	.byte	0x04, 0x17
        /*001a*/ 	.short	(.L_13 - .L_12)
.L_12:
        /*001c*/ 	.word	0x00000000
        /*0020*/ 	.short	0x0005
        /*0022*/ 	.short	0x0024
        /*0024*/ 	.byte	0x00, 0xf0, 0x11, 0x00


	//----- nvinfo : EIATTR_KPARAM_INFO
	.align		4
.L_13:
        /*0028*/ 	.byte	0x04, 0x17
        /*002a*/ 	.short	(.L_15 - .L_14)
.L_14:
        /*002c*/ 	.word	0x00000000
        /*0030*/ 	.short	0x0004
        /*0032*/ 	.short	0x0020
        /*0034*/ 	.byte	0x00, 0xf0, 0x11, 0x00


	//----- nvinfo : EIATTR_KPARAM_INFO
	.align		4
.L_15:
        /*0038*/ 	.byte	0x04, 0x17
        /*003a*/ 	.short	(.L_17 - .L_16)
.L_16:
        /*003c*/ 	.word	0x00000000
        /*0040*/ 	.short	0x0003
        /*0042*/ 	.short	0x0018
        /*0044*/ 	.byte	0x00, 0xf5, 0x21, 0x00


	//----- nvinfo : EIATTR_KPARAM_INFO
	.align		4
.L_17:
        /*0048*/ 	.byte	0x04, 0x17
        /*004a*/ 	.short	(.L_19 - .L_18)
.L_18:
        /*004c*/ 	.word	0x00000000
        /*0050*/ 	.short	0x0002
        /*0052*/ 	.short	0x0010
        /*0054*/ 	.byte	0x00, 0xf5, 0x21, 0x00


	//----- nvinfo : EIATTR_KPARAM_INFO
	.align		4
.L_19:
        /*0058*/ 	.byte	0x04, 0x17
        /*005a*/ 	.short	(.L_21 - .L_20)
.L_20:
        /*005c*/ 	.word	0x00000000
        /*0060*/ 	.short	0x0001
        /*0062*/ 	.short	0x0008
        /*0064*/ 	.byte	0x00, 0xf5, 0x21, 0x00


	//----- nvinfo : EIATTR_KPARAM_INFO
	.align		4
.L_21:
        /*0068*/ 	.byte	0x04, 0x17
        /*006a*/ 	.short	(.L_23 - .L_22)
.L_22:
        /*006c*/ 	.word	0x00000000
        /*0070*/ 	.short	0x0000
        /*0072*/ 	.short	0x0000
        /*0074*/ 	.byte	0x00, 0xf5, 0x21, 0x00


	//----- nvinfo : EIATTR_SPARSE_MMA_MASK
	.align		4
.L_23:
        /*0078*/ 	.byte	0x03, 0x50
        /*007a*/ 	.short	0x0000


	//----- nvinfo : EIATTR_MAXREG_COUNT
	.align		4
        /*007c*/ 	.byte	0x03, 0x1b
        /*007e*/ 	.short	0x00ff


	//----- nvinfo : EIATTR_NUM_BARRIERS
	.align		4
        /*0080*/ 	.byte	0x02, 0x4c
        /*0082*/ 	.byte	0x01
	.zero		1


	//----- nvinfo : EIATTR_MERCURY_ISA_VERSION
	.align		4
        /*0084*/ 	.byte	0x03, 0x5f
        /*0086*/ 	.short	0x0101


	//----- nvinfo : EIATTR_COOP_GROUP_MASK_REGIDS
	.align		4
        /*0088*/ 	.byte	0x04, 0x29
        /*008a*/ 	.short	(.L_25 - .L_24)


	//   ....[0]....
.L_24:
        /*008c*/ 	.word	0xffffffff


	//   ....[1]....
        /*0090*/ 	.word	0xffffffff


	//   ....[2]....
        /*0094*/ 	.word	0xffffffff


	//   ....[3]....
        /*0098*/ 	.word	0xffffffff


	//   ....[4]....
        /*009c*/ 	.word	0xffffffff


	//   ....[5]....
        /*00a0*/ 	.word	0xffffffff


	//   ....[6]....
        /*00a4*/ 	.word	0xffffffff


	//   ....[7]....
        /*00a8*/ 	.word	0xffffffff


	//   ....[8]....
        /*00ac*/ 	.word	0xffffffff


	//   ....[9]....
        /*00b0*/ 	.word	0xffffffff


	//   ....[10]....
        /*00b4*/ 	.word	0x0500000b


	//   ....[11]....
        /*00b8*/ 	.word	0x0500000b


	//   ....[12]....
        /*00bc*/ 	.word	0x0500000b


	//   ....[13]....
        /*00c0*/ 	.word	0x0500000b


	//   ....[14]....
        /*00c4*/ 	.word	0x0500000b


	//----- nvinfo : EIATTR_COOP_GROUP_INSTR_OFFSETS
	.align		4
.L_25:
        /*00c8*/ 	.byte	0x04, 0x28
        /*00ca*/ 	.short	(.L_27 - .L_26)


	//   ....[0]....
.L_26:
        /*00cc*/ 	.word	0x00000fa0


	//   ....[1]....
        /*00d0*/ 	.word	0x00000ff0


	//   ....[2]....
        /*00d4*/ 	.word	0x00001020


	//   ....[3]....
        /*00d8*/ 	.word	0x00001040


	//   ....[4]....
        /*00dc*/ 	.word	0x00001070


	//   ....[5]....
        /*00e0*/ 	.word	0x00001180


	//   ....[6]....
        /*00e4*/ 	.word	0x000011a0


	//   ....[7]....
        /*00e8*/ 	.word	0x000011c0


	//   ....[8]....
        /*00ec*/ 	.word	0x000011e0


	//   ....[9]....
        /*00f0*/ 	.word	0x00001200


	//   ....[10]....
        /*00f4*/ 	.word	0x00001cd0


	//   ....[11]....
        /*00f8*/ 	.word	0x00001d40


	//   ....[12]....
        /*00fc*/ 	.word	0x00001db0


	//   ....[13]....
        /*0100*/ 	.word	0x00001e20


	//   ....[14]....
        /*0104*/ 	.word	0x00001e90


	//----- nvinfo : EIATTR_VRC_CTA_INIT_COUNT
	.align		4
.L_27:
        /*0108*/ 	.byte	0x02, 0x4a
	.zero		1
	.zero		1


	//----- nvinfo : EIATTR_EXIT_INSTR_OFFSETS
	.align		4
        /*010c*/ 	.byte	0x04, 0x1c
        /*010e*/ 	.short	(.L_29 - .L_28)


	//   ....[0]....
.L_28:
        /*0110*/ 	.word	0x00001350


	//   ....[1]....
        /*0114*/ 	.word	0x00001780


	//   ....[2]....
        /*0118*/ 	.word	0x00001c80


	//----- nvinfo : EIATTR_CRS_STACK_SIZE
	.align		4
.L_29:
        /*011c*/ 	.byte	0x04, 0x1e
        /*011e*/ 	.short	(.L_31 - .L_30)
.L_30:
        /*0120*/ 	.word	0x00000000


	//----- nvinfo : EIATTR_CBANK_PARAM_SIZE
	.align		4
.L_31:
        /*0124*/ 	.byte	0x03, 0x19
        /*0126*/ 	.short	0x002c


	//----- nvinfo : EIATTR_PARAM_CBANK
	.align		4
        /*0128*/ 	.byte	0x04, 0x0a
        /*012a*/ 	.short	(.L_33 - .L_32)
	.align		4
.L_32:
        /*012c*/ 	.word	index@(.nv.constant0._Z26embed_rmsnorm_async_kernelPKiPK7__half2S3_PS1_iif)
        /*0130*/ 	.short	0x0380
        /*0132*/ 	.short	0x002c


	//----- nvinfo : EIATTR_SW_WAR
	.align		4
.L_33:
        /*0134*/ 	.byte	0x04, 0x36
        /*0136*/ 	.short	(.L_35 - .L_34)
.L_34:
        /*0138*/ 	.word	0x00000008
.L_35:


//--------------------- .nv.callgraph             --------------------------
	.section	.nv.callgraph,"",@"SHT_CUDA_CALLGRAPH"
	.align	4
	.sectionentsize	8
	.align		4
        /*0000*/ 	.word	0x00000000
	.align		4
        /*0004*/ 	.word	0xffffffff
	.align		4
        /*0008*/ 	.word	0x00000000
	.align		4
        /*000c*/ 	.word	0xfffffffe
	.align		4
        /*0010*/ 	.word	0x00000000
	.align		4
        /*0014*/ 	.word	0xfffffffd
	.align		4
        /*0018*/ 	.word	0x00000000
	.align		4
        /*001c*/ 	.word	0xfffffffc


//--------------------- .text._Z26embed_rmsnorm_async_kernelPKiPK7__half2S3_PS1_iif --------------------------
	.section	.text._Z26embed_rmsnorm_async_kernelPKiPK7__half2S3_PS1_iif,"ax",@progbits
	.align	128
        .global         _Z26embed_rmsnorm_async_kernelPKiPK7__half2S3_PS1_iif
        .type           _Z26embed_rmsnorm_async_kernelPKiPK7__half2S3_PS1_iif,@function
        .size           _Z26embed_rmsnorm_async_kernelPKiPK7__half2S3_PS1_iif,(.L_x_37 - _Z26embed_rmsnorm_async_kernelPKiPK7__half2S3_PS1_iif)
        .other          _Z26embed_rmsnorm_async_kernelPKiPK7__half2S3_PS1_iif,@"STO_CUDA_ENTRY STV_DEFAULT"
_Z26embed_rmsnorm_async_kernelPKiPK7__half2S3_PS1_iif:
.text._Z26embed_rmsnorm_async_kernelPKiPK7__half2S3_PS1_iif:
[----:B------:R-:W-:Y:S01]  /*0000*/  LDC R1, c[0x0][0x37c] ;  /* 0x0000df00ff017b82 */ /* 0x000fe20000000800 */
[----:B------:R-:W1:Y:S07]  /*0010*/  S2R R0, SR_CTAID.X ;  /* 0x0000000000007919 */ /* 0x000e6e0000002500 */
[----:B------:R-:W1:Y:S01]  /*0020*/  LDC.64 R8, c[0x0][0x380] ;  /* 0x0000e000ff087b82 */ /* 0x000e620000000a00 */
[----:B------:R-:W2:Y:S07]  /*0030*/  LDCU.64 UR6, c[0x0][0x358] ;  /* 0x00006b00ff0677ac */ /* 0x000eae0008000a00 */
[----:B------:R-:W3:Y:S01]  /*0040*/  LDC R2, c[0x0][0x3a4] ;  /* 0x0000e900ff027b82 */ /* 0x000ee20000000800 */
[----:B-1----:R-:W-:-:S06]  /*0050*/  IMAD.WIDE.U32 R8, R0, 0x4, R8 ;  /* 0x0000000400087825 */ /* 0x002fcc00078e0008 */
[----:B--2---:R-:W2:Y:S01]  /*0060*/  LDG.E.CONSTANT R9, desc[UR6][R8.64] ;  /* 0x0000000608097981 */ /* 0x004ea2000c1e9900 */
[----:B---3--:R-:W-:Y:S01]  /*0070*/  SHF.R.S32.HI R5, RZ, 0x1f, R2 ;  /* 0x0000001fff057819 */ /* 0x008fe20000011402 */
[----:B------:R-:W-:Y:S01]  /*0080*/  BSSY.RECONVERGENT B0, `(.L_x_0) ;  /* 0x0000079000007945 */ /* 0x000fe20003800200 */
[-C--:B------:R-:W-:Y:S01]  /*0090*/  LEA.HI R4, R2, R2.reuse, RZ, 0x1 ;  /* 0x0000000202047211 */ /* 0x080fe200078f08ff */
[----:B------:R-:W1:Y:S01]  /*00a0*/  S2R R3, SR_TID.X ;  /* 0x0000000000037919 */ /* 0x000e620000002100 */
[----:B------:R-:W-:Y:S02]  /*00b0*/  LEA.HI R5, R5, R2, RZ, 0x3 ;  /* 0x0000000205057211 */ /* 0x000fe400078f18ff */
[----:B------:R-:W-:Y:S02]  /*00c0*/  SHF.R.S32.HI R4, RZ, 0x1, R4 ;  /* 0x00000001ff047819 */ /* 0x000fe40000011404 */
[----:B------:R-:W-:Y:S02]  /*00d0*/  SHF.R.S32.HI R6, RZ, 0x3, R5 ;  /* 0x00000003ff067819 */ /* 0x000fe40000011405 */
[----:B------:R-:W-:-:S04]  /*00e0*/  LEA.HI R5, R4, R4, RZ, 0x2 ;  /* 0x0000000404057211 */ /* 0x000fc800078f10ff */
[----:B------:R-:W-:-:S04]  /*00f0*/  LOP3.LUT R5, R5, 0xfffffffc, RZ, 0xc0, !PT ;  /* 0xfffffffc05057812 */ /* 0x000fc800078ec0ff */
[----:B------:R-:W-:Y:S02]  /*0100*/  IADD3 R10, PT, PT, R4, -R5, RZ ;  /* 0x80000005040a7210 */ /* 0x000fe40007ffe0ff */
[----:B-1----:R-:W-:Y:S01]  /*0110*/  ISETP.GE.AND P0, PT, R3, R6, PT ;  /* 0x000000060300720c */ /* 0x002fe20003f06270 */
[----:B--2---:R-:W-:-:S12]  /*0120*/  IMAD R8, R9, R4, RZ ;  /* 0x0000000409087224 */ /* 0x004fd800078e02ff */
[----:B------:R-:W-:Y:S05]  /*0130*/  @P0 BRA `(.L_x_1) ;  /* 0x0000000400b40947 */ /* 0x000fea0003800000 */
[----:B------:R-:W1:Y:S01]  /*0140*/  LDC R12, c[0x0][0x360] ;  /* 0x0000d800ff0c7b82 */ /* 0x000e620000000800 */
[----:B------:R-:W-:Y:S01]  /*0150*/  BSSY.RECONVERGENT B1, `(.L_x_2) ;  /* 0x000003b000017945 */ /* 0x000fe20003800200 */
[----:B------:R-:W-:Y:S01]  /*0160*/  MOV R27, R3 ;  /* 0x00000003001b7202 */ /* 0x000fe20000000f00 */
[----:B-1----:R-:W1:Y:S01]  /*0170*/  I2F.U32.RP R9, R12 ;  /* 0x0000000c00097306 */ /* 0x002e620000209000 */
[----:B------:R-:W-:Y:S01]  /*0180*/  IMAD.IADD R5, R3, 0x1, R12 ;  /* 0x0000000103057824 */ /* 0x000fe200078e020c */
[----:B------:R-:W-:-:S04]  /*0190*/  ISETP.NE.U32.AND P2, PT, R12, RZ, PT ;  /* 0x000000ff0c00720c */ /* 0x000fc80003f45070 */
[----:B------:R-:W-:Y:S02]  /*01a0*/  ISETP.GE.U32.AND P0, PT, R5, R6, PT ;  /* 0x000000060500720c */ /* 0x000fe40003f06070 */
[----:B------:R-:W-:Y:S02]  /*01b0*/  VIMNMX.U32 R16, PT, PT, R6, R5, !PT ;  /* 0x0000000506107248 */ /* 0x000fe40007fe0000 */
[----:B------:R-:W-:-:S04]  /*01c0*/  SEL R7, RZ, 0x1, P0 ;  /* 0x00000001ff077807 */ /* 0x000fc80000000000 */
[----:B------:R-:W-:Y:S01]  /*01d0*/  IADD3 R5, PT, PT, R16, -R5, -R7 ;  /* 0x8000000510057210 */ /* 0x000fe20007ffe807 */
[----:B-1----:R-:W1:Y:S02]  /*01e0*/  MUFU.RCP R9, R9 ;  /* 0x0000000900097308 */ /* 0x002e640000001000 */
[----:B-1----:R-:W-:-:S06]  /*01f0*/  VIADD R14, R9, 0xffffffe ;  /* 0x0ffffffe090e7836 */ /* 0x002fcc0000000000 */
[----:B------:R1:W2:Y:S02]  /*0200*/  F2I.FTZ.U32.TRUNC.NTZ R15, R14 ;  /* 0x0000000e000f7305 */ /* 0x0002a4000021f000 */
[----:B-1----:R-:W-:Y:S01]  /*0210*/  HFMA2 R14, -RZ, RZ, 0, 0 ;  /* 0x00000000ff0e7431 */ /* 0x002fe200000001ff */
[----:B--2---:R-:W-:-:S05]  /*0220*/  IADD3 R11, PT, PT, RZ, -R15, RZ ;  /* 0x8000000fff0b7210 */ /* 0x004fca0007ffe0ff */
[----:B------:R-:W-:-:S04]  /*0230*/  IMAD R11, R11, R12, RZ ;  /* 0x0000000c0b0b7224 */ /* 0x000fc800078e02ff */
[----:B------:R-:W-:-:S06]  /*0240*/  IMAD.HI.U32 R18, R15, R11, R14 ;  /* 0x0000000b0f127227 */ /* 0x000fcc00078e000e */
[----:B------:R-:W-:-:S04]  /*0250*/  IMAD.HI.U32 R18, R18, R5, RZ ;  /* 0x0000000512127227 */ /* 0x000fc800078e00ff */
[----:B------:R-:W-:-:S04]  /*0260*/  IMAD.MOV R9, RZ, RZ, -R18 ;  /* 0x000000ffff097224 */ /* 0x000fc800078e0a12 */
[----:B------:R-:W-:-:S05]  /*0270*/  IMAD R5, R12, R9, R5 ;  /* 0x000000090c057224 */ /* 0x000fca00078e0205 */
[----:B------:R-:W-:-:S13]  /*0280*/  ISETP.GE.U32.AND P0, PT, R5, R12, PT ;  /* 0x0000000c0500720c */ /* 0x000fda0003f06070 */
[----:B------:R-:W-:Y:S01]  /*0290*/  @P0 IADD3 R5, PT, PT, R5, -R12, RZ ;  /* 0x8000000c05050210 */ /* 0x000fe20007ffe0ff */
[----:B------:R-:W-:-:S03]  /*02a0*/  @P0 VIADD R18, R18, 0x1 ;  /* 0x0000000112120836 */ /* 0x000fc60000000000 */
[----:B------:R-:W-:-:S13]  /*02b0*/  ISETP.GE.U32.AND P1, PT, R5, R12, PT ;  /* 0x0000000c0500720c */ /* 0x000fda0003f26070 */
[----:B------:R-:W-:Y:S02]  /*02c0*/  @P1 IADD3 R18, PT, PT, R18, 0x1, RZ ;  /* 0x0000000112121810 */ /* 0x000fe40007ffe0ff */
[----:B------:R-:W-:-:S05]  /*02d0*/  @!P2 LOP3.LUT R18, RZ, R12, RZ, 0x33, !PT ;  /* 0x0000000cff12a212 */ /* 0x000fca00078e33ff */
[----:B------:R-:W-:-:S05]  /*02e0*/  IMAD.IADD R5, R7, 0x1, R18 ;  /* 0x0000000107057824 */ /* 0x000fca00078e0212 */
[C---:B------:R-:W-:Y:S02]  /*02f0*/  LOP3.LUT R7, R5.reuse, 0x3, RZ, 0xc0, !PT ;  /* 0x0000000305077812 */ /* 0x040fe400078ec0ff */
[----:B------:R-:W-:Y:S02]  /*0300*/  ISETP.GE.U32.AND P1, PT, R5, 0x3, PT ;  /* 0x000000030500780c */ /* 0x000fe40003f26070 */
[----:B------:R-:W-:-:S13]  /*0310*/  ISETP.NE.AND P0, PT, R7, 0x3, PT ;  /* 0x000000030700780c */ /* 0x000fda0003f05270 */
[----:B------:R-:W-:Y:S05]  /*0320*/  @!P0 BRA `(.L_x_3) ;  /* 0x0000000000748947 */ /* 0x000fea0003800000 */
[----:B------:R-:W1:Y:S01]  /*0330*/  S2UR UR5, SR_CgaCtaId ;  /* 0x00000000000579c3 */ /* 0x000e620000008800 */
[----:B------:R-:W2:Y:S01]  /*0340*/  LDCU.64 UR8, c[0x0][0x388] ;  /* 0x00007100ff0877ac */ /* 0x000ea20008000a00 */
[----:B------:R-:W-:Y:S01]  /*0350*/  IMAD.WIDE R14, R8, 0x4, RZ ;  /* 0x00000004080e7825 */ /* 0x000fe200078e02ff */
[----:B------:R-:W-:-:S03]  /*0360*/  UMOV UR4, 0x400 ;  /* 0x0000040000047882 */ /* 0x000fc60000000000 */
[----:B------:R-:W-:Y:S02]  /*0370*/  VIADD R5, R5, 0x1 ;  /* 0x0000000105057836 */ /* 0x000fe40000000000 */
[----:B------:R-:W-:-:S03]  /*0380*/  IMAD.WIDE.U32 R14, R3, 0x10, R14 ;  /* 0x00000010030e7825 */ /* 0x000fc600078e000e */
[----:B------:R-:W-:-:S04]  /*0390*/  LOP3.LUT R5, R5, 0x3, RZ, 0xc0, !PT ;  /* 0x0000000305057812 */ /* 0x000fc800078ec0ff */
[C---:B------:R-:W-:Y:S01]  /*03a0*/  IADD3 R7, PT, PT, -R5.reuse, RZ, RZ ;  /* 0x000000ff05077210 */ /* 0x040fe20007ffe1ff */
[----:B------:R-:W-:Y:S01]  /*03b0*/  IMAD R27, R5, R12, R3 ;  /* 0x0000000c051b7224 */ /* 0x000fe200078e0203 */
[----:B--2---:R-:W-:-:S04]  /*03c0*/  IADD3 R11, P0, PT, R14, UR8, RZ ;  /* 0x000000080e0b7c10 */ /* 0x004fc8000ff1e0ff */
[----:B------:R-:W-:Y:S01]  /*03d0*/  IADD3.X R18, PT, PT, R15, UR9, RZ, P0, !PT ;  /* 0x000000090f127c10 */ /* 0x000fe200087fe4ff */
[----:B-1----:R-:W-:-:S06]  /*03e0*/  ULEA UR4, UR5, UR4, 0x18 ;  /* 0x0000000405047291 */ /* 0x002fcc000f8ec0ff */
[----:B------:R-:W-:-:S07]  /*03f0*/  LEA R5, R3, UR4, 0x4 ;  /* 0x0000000403057c11 */ /* 0x000fce000f8e20ff */
.L_x_4:
[----:B------:R-:W-:Y:S02]  /*0400*/  HFMA2 R15, -RZ, RZ, 0, 0 ;  /* 0x00000000ff0f7431 */ /* 0x000fe400000001ff */
[----:B------:R-:W-:Y:S01]  /*0410*/  IMAD.MOV.U32 R14, RZ, RZ, R5 ;  /* 0x000000ffff0e7224 */ /* 0x000fe200078e0005 */
[----:B------:R-:W-:Y:S01]  /*0420*/  MOV R17, R18 ;  /* 0x0000001200117202 */ /* 0x000fe20000000f00 */
[----:B------:R-:W-:Y:S01]  /*0430*/  IMAD.MOV.U32 R16, RZ, RZ, R11 ;  /* 0x000000ffff107224 */ /* 0x000fe200078e000b */
[C---:B------:R-:W-:Y:S01]  /*0440*/  LEA R5, R12.reuse, R5, 0x4 ;  /* 0x000000050c057211 */ /* 0x040fe200078e20ff */
[----:B------:R-:W-:Y:S01]  /*0450*/  VIADD R7, R7, 0x1 ;  /* 0x0000000107077836 */ /* 0x000fe20000000000 */
[----:B------:R-:W-:Y:S01]  /*0460*/  MOV R9, R14 ;  /* 0x0000000e00097202 */ /* 0x000fe20000000f00 */
[----:B------:R-:W-:-:S03]  /*0470*/  IMAD.WIDE.U32 R14, R12, 0x10, R16 ;  /* 0x000000100c0e7825 */ /* 0x000fc600078e0010 */
[----:B------:R-:W-:Y:S01]  /*0480*/  ISETP.NE.AND P0, PT, R7, RZ, PT ;  /* 0x000000ff0700720c */ /* 0x000fe20003f05270 */
[----:B------:R-:W-:Y:S01]  /*0490*/  @!PT LDS RZ, [RZ] ;  /* 0x00000000fffff984 */ /* 0x000fe20000000800 */
[----:B------:R-:W-:Y:S01]  /*04a0*/  @!PT LDS RZ, [RZ] ;  /* 0x00000000fffff984 */ /* 0x000fe20000000800 */
[----:B------:R-:W-:Y:S01]  /*04b0*/  @!PT LDS RZ, [RZ] ;  /* 0x00000000fffff984 */ /* 0x000fe20000000800 */
[----:B------:R1:W-:Y:S01]  /*04c0*/  LDGSTS.E.BYPASS.128 [R9], desc[UR6][R16.64] ;  /* 0x0000000010097fae */ /* 0x0003e2000b981806 */
[----:B------:R-:W-:Y:S01]  /*04d0*/  MOV R11, R14 ;  /* 0x0000000e000b7202 */ /* 0x000fe20000000f00 */
[----:B------:R-:W-:-:S10]  /*04e0*/  IMAD.MOV.U32 R18, RZ, RZ, R15 ;  /* 0x000000ffff127224 */ /* 0x000fd400078e000f */
[----:B-1----:R-:W-:Y:S05]  /*04f0*/  @P0 BRA `(.L_x_4) ;  /* 0xfffffffc00c00947 */ /* 0x002fea000383ffff */
.L_x_3:
[----:B------:R-:W-:Y:S05]  /*0500*/  BSYNC.RECONVERGENT B1 ;  /* 0x0000000000017941 */ /* 0x000fea0003800200 */
.L_x_2:
[----:B------:R-:W-:Y:S05]  /*0510*/  @!P1 BRA `(.L_x_1) ;  /* 0x0000000000bc9947 */ /* 0x000fea0003800000 */
[----:B------:R-:W1:Y:S01]  /*0520*/  S2R R16, SR_CgaCtaId ;  /* 0x0000000000107919 */ /* 0x000e620000008800 */
[----:B------:R-:W2:Y:S01]  /*0530*/  LDC.64 R14, c[0x0][0x388] ;  /* 0x0000e200ff0e7b82 */ /* 0x000ea20000000a00 */
[----:B------:R-:W-:Y:S01]  /*0540*/  MOV R5, 0x400 ;  /* 0x0000040000057802 */ /* 0x000fe20000000f00 */
[----:B------:R-:W-:Y:S01]  /*0550*/  IMAD R7, R12, 0x3, R27 ;  /* 0x000000030c077824 */ /* 0x000fe200078e021b */
[----:B------:R-:W-:Y:S01]  /*0560*/  IADD3 R9, PT, PT, R27, R12, RZ ;  /* 0x0000000c1b097210 */ /* 0x000fe20007ffe0ff */
[----:B--2---:R-:W-:Y:S01]  /*0570*/  IMAD.WIDE R14, R8, 0x4, R14 ;  /* 0x00000004080e7825 */ /* 0x004fe200078e020e */
[----:B-1----:R-:W-:-:S03]  /*0580*/  LEA R13, R16, R5, 0x18 ;  /* 0x00000005100d7211 */ /* 0x002fc600078ec0ff */
[C---:B------:R-:W-:Y:S01]  /*0590*/  IMAD R5, R12.reuse, 0x2, R27 ;  /* 0x000000020c057824 */ /* 0x040fe200078e021b */
[C---:B------:R-:W-:Y:S01]  /*05a0*/  LEA R18, R12.reuse, R13, 0x5 ;  /* 0x0000000d0c127211 */ /* 0x040fe200078e28ff */
[C-C-:B------:R-:W-:Y:S02]  /*05b0*/  IMAD R16, R12.reuse, 0x10, R13.reuse ;  /* 0x000000100c107824 */ /* 0x140fe400078e020d */
[--C-:B------:R-:W-:Y:S02]  /*05c0*/  IMAD R20, R12, 0x30, R13.reuse ;  /* 0x000000300c147824 */ /* 0x100fe400078e020d */
[C---:B------:R-:W-:Y:S01]  /*05d0*/  IMAD R13, R27.reuse, 0x10, R13 ;  /* 0x000000101b0d7824 */ /* 0x040fe200078e020d */
[C---:B------:R-:W-:Y:S01]  /*05e0*/  LEA R11, R27.reuse, R16, 0x4 ;  /* 0x000000101b0b7211 */ /* 0x040fe200078e20ff */
[C---:B------:R-:W-:Y:S01]  /*05f0*/  IMAD R23, R27.reuse, 0x10, R18 ;  /* 0x000000101b177824 */ /* 0x040fe200078e0212 */
[----:B------:R-:W-:-:S07]  /*0600*/  LEA R25, R27, R20, 0x4 ;  /* 0x000000141b197211 */ /* 0x000fce00078e20ff */
.L_x_5:
[----:B--2---:R-:W-:Y:S02]  /*0610*/  HFMA2 R17, -RZ, RZ, 0, 0 ;  /* 0x00000000ff117431 */ /* 0x004fe400000001ff */
[----:B------:R-:W-:Y:S01]  /*0620*/  IMAD.MOV.U32 R16, RZ, RZ, R13 ;  /* 0x000000ffff107224 */ /* 0x000fe200078e000d */
[----:B------:R-:W-:Y:S01]  /*0630*/  MOV R18, R23 ;  /* 0x0000001700127202 */ /* 0x000fe20000000f00 */
[----:B------:R-:W-:Y:S02]  /*0640*/  IMAD.MOV.U32 R19, RZ, RZ, RZ ;  /* 0x000000ffff137224 */ /* 0x000fe400078e00ff */
[----:B------:R-:W-:Y:S01]  /*0650*/  IMAD.WIDE.U32 R28, R27, 0x10, R14 ;  /* 0x000000101b1c7825 */ /* 0x000fe200078e000e */
[----:B------:R-:W-:Y:S02]  /*0660*/  IADD3 R27, PT, PT, R12, R27, R12 ;  /* 0x0000001b0c1b7210 */ /* 0x000fe40007ffe00c */
[----:B------:R-:W-:Y:S01]  /*0670*/  MOV R26, R18 ;  /* 0x00000012001a7202 */ /* 0x000fe20000000f00 */
[----:B------:R-:W-:Y:S01]  /*0680*/  IMAD.WIDE.U32 R20, R7, 0x10, R14 ;  /* 0x0000001007147825 */ /* 0x000fe200078e000e */
[----:B------:R-:W-:-:S02]  /*0690*/  MOV R24, R16 ;  /* 0x0000001000187202 */ /* 0x000fc40000000f00 */
[----:B------:R-:W-:Y:S01]  /*06a0*/  MOV R18, R25 ;  /* 0x0000001900127202 */ /* 0x000fe20000000f00 */
[----:B------:R-:W-:Y:S01]  /*06b0*/  IMAD.MOV.U32 R16, RZ, RZ, R11 ;  /* 0x000000ffff107224 */ /* 0x000fe200078e000b */
[C---:B------:R-:W-:Y:S01]  /*06c0*/  IADD3 R27, PT, PT, R12.reuse, R27, R12 ;  /* 0x0000001b0c1b7210 */ /* 0x040fe20007ffe00c */
[----:B------:R-:W-:Y:S01]  /*06d0*/  @!PT LDS RZ, [RZ] ;  /* 0x00000000fffff984 */ /* 0x000fe20000000800 */
[----:B------:R-:W-:Y:S01]  /*06e0*/  @!PT LDS RZ, [RZ] ;  /* 0x00000000fffff984 */ /* 0x000fe20000000800 */
[----:B------:R-:W-:Y:S01]  /*06f0*/  @!PT LDS RZ, [RZ] ;  /* 0x00000000fffff984 */ /* 0x000fe20000000800 */
[----:B------:R1:W-:Y:S01]  /*0700*/  LDGSTS.E.BYPASS.128 [R24], desc[UR6][R28.64] ;  /* 0x000000001c187fae */ /* 0x0003e2000b981806 */
[C---:B------:R-:W-:Y:S01]  /*0710*/  LEA R7, R12.reuse, R7, 0x2 ;  /* 0x000000070c077211 */ /* 0x040fe200078e10ff */
[C---:B------:R-:W-:Y:S01]  /*0720*/  IMAD R23, R12.reuse, 0x40, R23 ;  /* 0x000000400c177824 */ /* 0x040fe200078e0217 */
[----:B------:R-:W-:Y:S01]  /*0730*/  MOV R22, R16 ;  /* 0x0000001000167202 */ /* 0x000fe20000000f00 */
[----:B------:R-:W-:Y:S01]  /*0740*/  IMAD.WIDE.U32 R16, R9, 0x10, R14 ;  /* 0x0000001009107825 */ /* 0x000fe200078e000e */
[----:B------:R-:W-:Y:S02]  /*0750*/  ISETP.GE.AND P0, PT, R27, R6, PT ;  /* 0x000000061b00720c */ /* 0x000fe40003f06270 */
[C---:B------:R-:W-:Y:S01]  /*0760*/  LEA R11, R12.reuse, R11, 0x6 ;  /* 0x0000000b0c0b7211 */ /* 0x040fe200078e30ff */
[C---:B------:R-:W-:Y:S01]  /*0770*/  IMAD R9, R12.reuse, 0x4, R9 ;  /* 0x000000040c097824 */ /* 0x040fe200078e0209 */
[----:B------:R2:W-:Y:S01]  /*0780*/  LDGSTS.E.BYPASS.128 [R22], desc[UR6][R16.64] ;  /* 0x0000000010167fae */ /* 0x0005e2000b981806 */
[C---:B------:R-:W-:Y:S01]  /*0790*/  LEA R25, R12.reuse, R25, 0x6 ;  /* 0x000000190c197211 */ /* 0x040fe200078e30ff */
[----:B------:R-:W-:Y:S01]  /*07a0*/  IMAD R13, R12, 0x40, R13 ;  /* 0x000000400c0d7824 */ /* 0x000fe200078e020d */
[----:B-1----:R-:W-:Y:S01]  /*07b0*/  MOV R29, R18 ;  /* 0x00000012001d7202 */ /* 0x002fe20000000f00 */
[----:B------:R-:W-:-:S04]  /*07c0*/  IMAD.WIDE.U32 R18, R5, 0x10, R14 ;  /* 0x0000001005127825 */ /* 0x000fc800078e000e */
[----:B------:R-:W-:Y:S01]  /*07d0*/  IMAD R5, R12, 0x4, R5 ;  /* 0x000000040c057824 */ /* 0x000fe200078e0205 */
[----:B------:R2:W-:Y:S04]  /*07e0*/  LDGSTS.E.BYPASS.128 [R26], desc[UR6][R18.64] ;  /* 0x00000000121a7fae */ /* 0x0005e8000b981806 */
[----:B------:R2:W-:Y:S01]  /*07f0*/  LDGSTS.E.BYPASS.128 [R29], desc[UR6][R20.64] ;  /* 0x00000000141d7fae */ /* 0x0005e2000b981806 */
[----:B------:R-:W-:Y:S05]  /*0800*/  @!P0 BRA `(.L_x_5) ;  /* 0xfffffffc00808947 */ /* 0x000fea000383ffff */
.L_x_1:
[----:B------:R-:W-:Y:S05]  /*0810*/  BSYNC.RECONVERGENT B0 ;  /* 0x0000000000007941 */ /* 0x000fea0003800200 */
.L_x_0:
[----:B------:R-:W-:Y:S01]  /*0820*/  ISETP.GE.U32.AND P0, PT, R3, R10, PT ;  /* 0x0000000a0300720c */ /* 0x000fe20003f06070 */
[----:B------:R-:W-:Y:S03]  /*0830*/  BSSY.RECONVERGENT B0, `(.L_x_6) ;  /* 0x0000015000007945 */ /* 0x000fe60003800200 */
[----:B------:R-:W-:-:S13]  /*0840*/  ISETP.LT.OR P0, PT, R10, 0x1, P0 ;  /* 0x000000010a00780c */ /* 0x000fda0000701670 */
[----:B------:R-:W-:Y:S05]  /*0850*/  @P0 BRA `(.L_x_7) ;  /* 0x0000000000480947 */ /* 0x000fea0003800000 */
[----:B------:R-:W1:Y:S01]  /*0860*/  S2UR UR5, SR_CgaCtaId ;  /* 0x00000000000579c3 */ /* 0x000e620000008800 */
[----:B------:R-:W-:Y:S01]  /*0870*/  UMOV UR4, 0x400 ;  /* 0x0000040000047882 */ /* 0x000fe20000000000 */
[----:B------:R-:W-:Y:S01]  /*0880*/  IADD3 R5, PT, PT, R8, R3, RZ ;  /* 0x0000000308057210 */ /* 0x000fe20007ffe0ff */
[C-C-:B------:R-:W-:Y:S02]  /*0890*/  IMAD R8, R6.reuse, 0x4, R3.reuse ;  /* 0x0000000406087824 */ /* 0x140fe400078e0203 */
[----:B------:R-:W-:Y:S01]  /*08a0*/  IMAD.MOV.U32 R9, RZ, RZ, R3 ;  /* 0x000000ffff097224 */ /* 0x000fe200078e0003 */
[----:B------:R-:W-:Y:S02]  /*08b0*/  LEA R5, R6, R5, 0x2 ;  /* 0x0000000506057211 */ /* 0x000fe400078e10ff */
[----:B------:R-:W3:Y:S08]  /*08c0*/  LDC R14, c[0x0][0x360] ;  /* 0x0000d800ff0e7b82 */ /* 0x000ef00000000800 */
[----:B------:R-:W4:Y:S01]  /*08d0*/  LDC.64 R12, c[0x0][0x388] ;  /* 0x0000e200ff0c7b82 */ /* 0x000f220000000a00 */
[----:B-1----:R-:W-:-:S06]  /*08e0*/  ULEA UR4, UR5, UR4, 0x18 ;  /* 0x0000000405047291 */ /* 0x002fcc000f8ec0ff */
[----:B------:R-:W-:-:S07]  /*08f0*/  LEA R8, R8, UR4, 0x2 ;  /* 0x0000000408087c11 */ /* 0x000fce000f8e10ff */
.L_x_8:
[----:B----4-:R-:W-:-:S06]  /*0900*/  IMAD.WIDE R6, R5, 0x4, R12 ;  /* 0x0000000405067825 */ /* 0x010fcc00078e020c */
[----:B------:R-:W4:Y:S01]  /*0910*/  LDG.E R7, desc[UR6][R6.64] ;  /* 0x0000000606077981 */ /* 0x000f22000c1e1900 */
[C---:B---3--:R-:W-:Y:S01]  /*0920*/  IADD3 R9, PT, PT, R14.reuse, R9, RZ ;  /* 0x000000090e097210 */ /* 0x048fe20007ffe0ff */
[----:B------:R-:W-:-:S03]  /*0930*/  IMAD.IADD R5, R14, 0x1, R5 ;  /* 0x000000010e057824 */ /* 0x000fc600078e0205 */
[----:B------:R-:W-:Y:S01]  /*0940*/  ISETP.GE.AND P0, PT, R9, R10, PT ;  /* 0x0000000a0900720c */ /* 0x000fe20003f06270 */
[----:B----4-:R1:W-:Y:S02]  /*0950*/  STS [R8], R7 ;  /* 0x0000000708007388 */ /* 0x0103e40000000800 */
[----:B-1----:R-:W-:-:S10]  /*0960*/  LEA R8, R14, R8, 0x2 ;  /* 0x000000080e087211 */ /* 0x002fd400078e10ff */
[----:B------:R-:W-:Y:S05]  /*0970*/  @!P0 BRA `(.L_x_8) ;  /* 0xfffffffc00e08947 */ /* 0x000fea000383ffff */
.L_x_7:
[----:B------:R-:W-:Y:S05]  /*0980*/  BSYNC.RECONVERGENT B0 ;  /* 0x0000000000007941 */ /* 0x000fea0003800200 */
.L_x_6:
[----:B------:R-:W0:Y:S01]  /*0990*/  LDGDEPBAR ;  /* 0x00000000000079af */ /* 0x000e220000000000 */
[----:B------:R-:W-:Y:S01]  /*09a0*/  ISETP.GE.AND P0, PT, R3, R4, PT ;  /* 0x000000040300720c */ /* 0x000fe20003f06270 */
[----:B------:R-:W-:Y:S01]  /*09b0*/  BSSY.RECONVERGENT B0, `(.L_x_9) ;  /* 0x000005e000007945 */ /* 0x000fe20003800200 */
[----:B------:R-:W-:Y:S01]  /*09c0*/  IMAD.MOV.U32 R8, RZ, RZ, RZ ;  /* 0x000000ffff087224 */ /* 0x000fe200078e00ff */
[----:B------:R-:W-:-:S04]  /*09d0*/  DEPBAR.LE SB0, 0x0 ;  /* 0x000080000000791a */ /* 0x000fc80000000000 */
[----:B------:R-:W-:Y:S06]  /*09e0*/  BAR.SYNC.DEFER_BLOCKING 0x0 ;  /* 0x0000000000007b1d */ /* 0x000fec0000010000 */
[----:B------:R-:W-:Y:S05]  /*09f0*/  @P0 BRA `(.L_x_10) ;  /* 0x0000000400640947 */ /* 0x000fea0003800000 */
[----:B------:R-:W1:Y:S01]  /*0a00*/  LDC R6, c[0x0][0x360] ;  /* 0x0000d800ff067b82 */ /* 0x000e620000000800 */
[----:B------:R-:W-:Y:S01]  /*0a10*/  BSSY.RECONVERGENT B1, `(.L_x_11) ;  /* 0x0000033000017945 */ /* 0x000fe20003800200 */
[----:B-1----:R-:W1:Y:S01]  /*0a20*/  I2F.U32.RP R11, R6 ;  /* 0x00000006000b7306 */ /* 0x002e620000209000 */
[----:B------:R-:W-:Y:S02]  /*0a30*/  IADD3 R5, PT, PT, R3, R6, RZ ;  /* 0x0000000603057210 */ /* 0x000fe40007ffe0ff */
[----:B------:R-:W-:Y:S02]  /*0a40*/  ISETP.NE.U32.AND P2, PT, R6, RZ, PT ;  /* 0x000000ff0600720c */ /* 0x000fe40003f45070 */
[----:B------:R-:W-:Y:S02]  /*0a50*/  ISETP.GE.U32.AND P0, PT, R5, R4, PT ;  /* 0x000000040500720c */ /* 0x000fe40003f06070 */
[----:B------:R-:W-:Y:S02]  /*0a60*/  VIMNMX.U32 R10, PT, PT, R4, R5, !PT ;  /* 0x00000005040a7248 */ /* 0x000fe40007fe0000 */
[----:B------:R-:W-:-:S04]  /*0a70*/  SEL R7, RZ, 0x1, P0 ;  /* 0x00000001ff077807 */ /* 0x000fc80000000000 */
[----:B------:R-:W-:Y:S01]  /*0a80*/  IADD3 R5, PT, PT, R10, -R5, -R7 ;  /* 0x800000050a057210 */ /* 0x000fe20007ffe807 */
[----:B-1----:R-:W1:Y:S02]  /*0a90*/  MUFU.RCP R11, R11 ;  /* 0x0000000b000b7308 */ /* 0x002e640000001000 */
[----:B-1----:R-:W-:-:S06]  /*0aa0*/  IADD3 R8, PT, PT, R11, 0xffffffe, RZ ;  /* 0x0ffffffe0b087810 */ /* 0x002fcc0007ffe0ff */
[----:B------:R1:W3:Y:S02]  /*0ab0*/  F2I.FTZ.U32.TRUNC.NTZ R9, R8 ;  /* 0x0000000800097305 */ /* 0x0002e4000021f000 */
[----:B-1----:R-:W-:Y:S02]  /*0ac0*/  IMAD.MOV.U32 R8, RZ, RZ, RZ ;  /* 0x000000ffff087224 */ /* 0x002fe400078e00ff */
[----:B---3--:R-:W-:-:S04]  /*0ad0*/  IMAD.MOV R13, RZ, RZ, -R9 ;  /* 0x000000ffff0d7224 */ /* 0x008fc800078e0a09 */
[----:B------:R-:W-:-:S04]  /*0ae0*/  IMAD R13, R13, R6, RZ ;  /* 0x000000060d0d7224 */ /* 0x000fc800078e02ff */
[----:B------:R-:W-:-:S06]  /*0af0*/  IMAD.HI.U32 R12, R9, R13, R8 ;  /* 0x0000000d090c7227 */ /* 0x000fcc00078e0008 */
[----:B------:R-:W-:-:S05]  /*0b00*/  IMAD.HI.U32 R12, R12, R5, RZ ;  /* 0x000000050c0c7227 */ /* 0x000fca00078e00ff */
[----:B------:R-:W-:-:S05]  /*0b10*/  IADD3 R8, PT, PT, -R12, RZ, RZ ;  /* 0x000000ff0c087210 */ /* 0x000fca0007ffe1ff */
[----:B------:R-:W-:Y:S02]  /*0b20*/  IMAD R5, R6, R8, R5 ;  /* 0x0000000806057224 */ /* 0x000fe400078e0205 */
[----:B------:R-:W-:-:S03]  /*0b30*/  IMAD.MOV.U32 R8, RZ, RZ, RZ ;  /* 0x000000ffff087224 */ /* 0x000fc600078e00ff */
[----:B------:R-:W-:-:S13]  /*0b40*/  ISETP.GE.U32.AND P0, PT, R5, R6, PT ;  /* 0x000000060500720c */ /* 0x000fda0003f06070 */
[----:B------:R-:W-:Y:S01]  /*0b50*/  @P0 IMAD.IADD R5, R5, 0x1, -R6 ;  /* 0x0000000105050824 */ /* 0x000fe200078e0a06 */
[----:B------:R-:W-:-:S04]  /*0b60*/  @P0 IADD3 R12, PT, PT, R12, 0x1, RZ ;  /* 0x000000010c0c0810 */ /* 0x000fc80007ffe0ff */
[----:B------:R-:W-:-:S13]  /*0b70*/  ISETP.GE.U32.AND P1, PT, R5, R6, PT ;  /* 0x000000060500720c */ /* 0x000fda0003f26070 */
[----:B------:R-:W-:Y:S01]  /*0b80*/  @P1 VIADD R12, R12, 0x1 ;  /* 0x000000010c0c1836 */ /* 0x000fe20000000000 */
[----:B------:R-:W-:-:S04]  /*0b90*/  @!P2 LOP3.LUT R12, RZ, R6, RZ, 0x33, !PT ;  /* 0x00000006ff0ca212 */ /* 0x000fc800078e33ff */
[----:B------:R-:W-:-:S04]  /*0ba0*/  IADD3 R7, PT, PT, R7, R12, RZ ;  /* 0x0000000c07077210 */ /* 0x000fc80007ffe0ff */
[C---:B------:R-:W-:Y:S02]  /*0bb0*/  LOP3.LUT R5, R7.reuse, 0x3, RZ, 0xc0, !PT ;  /* 0x0000000307057812 */ /* 0x040fe400078ec0ff */
[----:B------:R-:W-:Y:S02]  /*0bc0*/  ISETP.GE.U32.AND P1, PT, R7, 0x3, PT ;  /* 0x000000030700780c */ /* 0x000fe40003f26070 */
[----:B------:R-:W-:Y:S02]  /*0bd0*/  ISETP.NE.AND P0, PT, R5, 0x3, PT ;  /* 0x000000030500780c */ /* 0x000fe40003f05270 */
[----:B------:R-:W-:-:S11]  /*0be0*/  MOV R5, R3 ;  /* 0x0000000300057202 */ /* 0x000fd60000000f00 */
[----:B------:R-:W-:Y:S05]  /*0bf0*/  @!P0 BRA `(.L_x_12) ;  /* 0x0000000000508947 */ /* 0x000fea0003800000 */
[----:B------:R-:W1:Y:S01]  /*0c00*/  S2UR UR5, SR_CgaCtaId ;  /* 0x00000000000579c3 */ /* 0x000e620000008800 */
[----:B------:R-:W-:Y:S01]  /*0c10*/  VIADD R5, R7, 0x1 ;  /* 0x0000000107057836 */ /* 0x000fe20000000000 */
[----:B------:R-:W-:Y:S01]  /*0c20*/  UMOV UR4, 0x400 ;  /* 0x0000040000047882 */ /* 0x000fe20000000000 */
[----:B------:R-:W-:-:S03]  /*0c30*/  HFMA2 R8, -RZ, RZ, 0, 0 ;  /* 0x00000000ff087431 */ /* 0x000fc600000001ff */
[----:B------:R-:W-:Y:S01]  /*0c40*/  LOP3.LUT R7, R5, 0x3, RZ, 0xc0, !PT ;  /* 0x0000000305077812 */ /* 0x000fe200078ec0ff */
[----:B------:R-:W-:-:S03]  /*0c50*/  IMAD.MOV.U32 R5, RZ, RZ, R3 ;  /* 0x000000ffff057224 */ /* 0x000fc600078e0003 */
[----:B------:R-:W-:Y:S01]  /*0c60*/  IADD3 R9, PT, PT, -R7, RZ, RZ ;  /* 0x000000ff07097210 */ /* 0x000fe20007ffe1ff */
[----:B-1----:R-:W-:-:S06]  /*0c70*/  ULEA UR4, UR5, UR4, 0x18 ;  /* 0x0000000405047291 */ /* 0x002fcc000f8ec0ff */
[----:B------:R-:W-:-:S07]  /*0c80*/  LEA R7, R3, UR4, 0x2 ;  /* 0x0000000403077c11 */ /* 0x000fce000f8e10ff */
.L_x_13:
[----:B------:R1:W3:Y:S01]  /*0c90*/  LDS R10, [R7] ;  /* 0x00000000070a7984 */ /* 0x0002e20000000800 */
[----:B------:R-:W-:Y:S01]  /*0ca0*/  VIADD R9, R9, 0x1 ;  /* 0x0000000109097836 */ /* 0x000fe20000000000 */
[----:B------:R-:W-:-:S04]  /*0cb0*/  IADD3 R5, PT, PT, R6, R5, RZ ;  /* 0x0000000506057210 */ /* 0x000fc80007ffe0ff */
[----:B------:R-:W-:Y:S01]  /*0cc0*/  ISETP.NE.AND P0, PT, R9, RZ, PT ;  /* 0x000000ff0900720c */ /* 0x000fe20003f05270 */
[----:B-1----:R-:W-:Y:S02]  /*0cd0*/  IMAD R7, R6, 0x4, R7 ;  /* 0x0000000406077824 */ /* 0x002fe400078e0207 */
[--C-:B---3--:R-:W-:Y:S02]  /*0ce0*/  HADD2.F32 R11, -RZ, R10.reuse.H1_H1 ;  /* 0x3000000aff0b7230 */ /* 0x108fe40000004100 */
[----:B------:R-:W-:-:S03]  /*0cf0*/  HADD2.F32 R10, -RZ, R10.H0_H0 ;  /* 0x2000000aff0a7230 */ /* 0x000fc60000004100 */
[----:B------:R-:W-:-:S04]  /*0d00*/  FMUL R11, R11, R11 ;  /* 0x0000000b0b0b7220 */ /* 0x000fc80000400000 */
[----:B------:R-:W-:-:S04]  /*0d10*/  FFMA R11, R10, R10, R11 ;  /* 0x0000000a0a0b7223 */ /* 0x000fc8000000000b */
[----:B------:R-:W-:Y:S01]  /*0d20*/  FADD R8, R11, R8 ;  /* 0x000000080b087221 */ /* 0x000fe20000000000 */
[----:B------:R-:W-:Y:S06]  /*0d30*/  @P0 BRA `(.L_x_13) ;  /* 0xfffffffc00d40947 */ /* 0x000fec000383ffff */
.L_x_12:
[----:B------:R-:W-:Y:S05]  /*0d40*/  BSYNC.RECONVERGENT B1 ;  /* 0x0000000000017941 */ /* 0x000fea0003800200 */
.L_x_11:
[----:B------:R-:W-:Y:S05]  /*0d50*/  @!P1 BRA `(.L_x_10) ;  /* 0x00000000008c9947 */ /* 0x000fea0003800000 */
[----:B------:R-:W1:Y:S01]  /*0d60*/  S2UR UR5, SR_CgaCtaId ;  /* 0x00000000000579c3 */ /* 0x000e620000008800 */
[----:B------:R-:W-:Y:S02]  /*0d70*/  UMOV UR4, 0x400 ;  /* 0x0000040000047882 */ /* 0x000fe40000000000 */
[----:B-1----:R-:W-:-:S06]  /*0d80*/  ULEA UR4, UR5, UR4, 0x18 ;  /* 0x0000000405047291 */ /* 0x002fcc000f8ec0ff */
[----:B------:R-:W-:-:S07]  /*0d90*/  LEA R7, R5, UR4, 0x2 ;  /* 0x0000000405077c11 */ /* 0x000fce000f8e10ff */
.L_x_14:
[----:B------:R1:W3:Y:S01]  /*0da0*/  LDS R9, [R7] ;  /* 0x0000000007097984 */ /* 0x0002e20000000800 */
[C---:B------:R-:W-:Y:S01]  /*0db0*/  LEA R11, R6.reuse, R7, 0x2 ;  /* 0x00000007060b7211 */ /* 0x040fe200078e10ff */
[C-C-:B------:R-:W-:Y:S01]  /*0dc0*/  IMAD R13, R6.reuse, 0x8, R7.reuse ;  /* 0x00000008060d7824 */ /* 0x140fe200078e0207 */
[C---:B------:R-:W-:Y:S01]  /*0dd0*/  LEA R5, R6.reuse, R5, 0x2 ;  /* 0x0000000506057211 */ /* 0x040fe200078e10ff */
[----:B------:R-:W-:-:S03]  /*0de0*/  IMAD R14, R6, 0xc, R7 ;  /* 0x0000000c060e7824 */ /* 0x000fc600078e0207 */
[----:B------:R-:W4:Y:S01]  /*0df0*/  LDS R11, [R11] ;  /* 0x000000000b0b7984 */ /* 0x000f220000000800 */
[----:B------:R-:W-:Y:S01]  /*0e00*/  ISETP.GE.AND P0, PT, R5, R4, PT ;  /* 0x000000040500720c */ /* 0x000fe20003f06270 */
[----:B-1----:R-:W-:Y:S02]  /*0e10*/  IMAD R7, R6, 0x10, R7 ;  /* 0x0000001006077824 */ /* 0x002fe400078e0207 */
[----:B------:R-:W1:Y:S04]  /*0e20*/  LDS R13, [R13] ;  /* 0x000000000d0d7984 */ /* 0x000e680000000800 */
[----:B------:R-:W5:Y:S01]  /*0e30*/  LDS R14, [R14] ;  /* 0x000000000e0e7984 */ /* 0x000f620000000800 */
[--C-:B---3--:R-:W-:Y:S02]  /*0e40*/  HADD2.F32 R10, -RZ, R9.reuse.H1_H1 ;  /* 0x30000009ff0a7230 */ /* 0x108fe40000004100 */
[----:B------:R-:W-:-:S03]  /*0e50*/  HADD2.F32 R9, -RZ, R9.H0_H0 ;  /* 0x20000009ff097230 */ /* 0x000fc60000004100 */
[----:B------:R-:W-:Y:S01]  /*0e60*/  FMUL R10, R10, R10 ;  /* 0x0000000a0a0a7220 */ /* 0x000fe20000400000 */
[----:B----4-:R-:W-:-:S03]  /*0e70*/  HADD2.F32 R12, -RZ, R11.H1_H1 ;  /* 0x3000000bff0c7230 */ /* 0x010fc60000004100 */
[----:B------:R-:W-:Y:S01]  /*0e80*/  FFMA R9, R9, R9, R10 ;  /* 0x0000000909097223 */ /* 0x000fe2000000000a */
[----:B------:R-:W-:Y:S02]  /*0e90*/  HADD2.F32 R10, -RZ, R11.H0_H0 ;  /* 0x2000000bff0a7230 */ /* 0x000fe40000004100 */
[----:B------:R-:W-:Y:S01]  /*0ea0*/  FMUL R11, R12, R12 ;  /* 0x0000000c0c0b7220 */ /* 0x000fe20000400000 */
[----:B------:R-:W-:Y:S01]  /*0eb0*/  FADD R9, R9, R8 ;  /* 0x0000000809097221 */ /* 0x000fe20000000000 */
[--C-:B-1----:R-:W-:Y:S02]  /*0ec0*/  HADD2.F32 R8, -RZ, R13.reuse.H1_H1 ;  /* 0x3000000dff087230 */ /* 0x102fe40000004100 */
[----:B------:R-:W-:Y:S01]  /*0ed0*/  FFMA R10, R10, R10, R11 ;  /* 0x0000000a0a0a7223 */ /* 0x000fe2000000000b */
[----:B-----5:R-:W-:Y:S02]  /*0ee0*/  HADD2.F32 R11, -RZ, R14.H1_H1 ;  /* 0x3000000eff0b7230 */ /* 0x020fe40000004100 */
[----:B------:R-:W-:-:S02]  /*0ef0*/  HADD2.F32 R13, -RZ, R13.H0_H0 ;  /* 0x2000000dff0d7230 */ /* 0x000fc40000004100 */
[----:B------:R-:W-:Y:S01]  /*0f00*/  FMUL R8, R8, R8 ;  /* 0x0000000808087220 */ /* 0x000fe20000400000 */
[----:B------:R-:W-:Y:S02]  /*0f10*/  HADD2.F32 R14, -RZ, R14.H0_H0 ;  /* 0x2000000eff0e7230 */ /* 0x000fe40000004100 */
[----:B------:R-:W-:Y:S01]  /*0f20*/  FADD R9, R9, R10 ;  /* 0x0000000a09097221 */ /* 0x000fe20000000000 */
[----:B------:R-:W-:Y:S01]  /*0f30*/  FMUL R11, R11, R11 ;  /* 0x0000000b0b0b7220 */ /* 0x000fe20000400000 */
[----:B------:R-:W-:-:S03]  /*0f40*/  FFMA R8, R13, R13, R8 ;  /* 0x0000000d0d087223 */ /* 0x000fc60000000008 */
[----:B------:R-:W-:Y:S01]  /*0f50*/  FFMA R11, R14, R14, R11 ;  /* 0x0000000e0e0b7223 */ /* 0x000fe2000000000b */
[----:B------:R-:W-:-:S04]  /*0f60*/  FADD R8, R9, R8 ;  /* 0x0000000809087221 */ /* 0x000fc80000000000 */
[----:B------:R-:W-:Y:S01]  /*0f70*/  FADD R8, R8, R11 ;  /* 0x0000000b08087221 */ /* 0x000fe20000000000 */
[----:B------:R-:W-:Y:S06]  /*0f80*/  @!P0 BRA `(.L_x_14) ;  /* 0xfffffffc00848947 */ /* 0x000fec000383ffff */
.L_x_10:
[----:B------:R-:W-:Y:S05]  /*0f90*/  BSYNC.RECONVERGENT B0 ;  /* 0x0000000000007941 */ /* 0x000fea0003800200 */
.L_x_9:
[----:B------:R-:W1:Y:S01]  /*0fa0*/  SHFL.BFLY PT, R5, R8, 0x10, 0x1f ;  /* 0x0e001f0008057f89 */ /* 0x000e6200000e0000 */
[----:B------:R-:W-:Y:S02]  /*0fb0*/  LOP3.LUT P0, R13, R3, 0x1f, RZ, 0xc0, !PT ;  /* 0x0000001f030d7812 */ /* 0x000fe4000780c0ff */
[----:B------:R-:W-:Y:S01]  /*0fc0*/  MOV R10, 0x400 ;  /* 0x00000400000a7802 */ /* 0x000fe20000000f00 */
[----:B------:R-:W3:Y:S01]  /*0fd0*/  S2R R15, SR_CgaCtaId ;  /* 0x00000000000f7919 */ /* 0x000ee20000008800 */
[----:B-1----:R-:W-:-:S05]  /*0fe0*/  FADD R5, R5, R8 ;  /* 0x0000000805057221 */ /* 0x002fca0000000000 */
[----:B------:R-:W1:Y:S01]  /*0ff0*/  SHFL.BFLY PT, R6, R5, 0x8, 0x1f ;  /* 0x0d001f0005067f89 */ /* 0x000e6200000e0000 */
[----:B---3--:R-:W-:Y:S01]  /*1000*/  LEA R10, R15, R10, 0x18 ;  /* 0x0000000a0f0a7211 */ /* 0x008fe200078ec0ff */
[----:B-1----:R-:W-:-:S05]  /*1010*/  FADD R7, R5, R6 ;  /* 0x0000000605077221 */ /* 0x002fca0000000000 */
[----:B------:R-:W1:Y:S02]  /*1020*/  SHFL.BFLY PT, R6, R7, 0x4, 0x1f ;  /* 0x0c801f0007067f89 */ /* 0x000e6400000e0000 */
[----:B-1----:R-:W-:-:S05]  /*1030*/  FADD R9, R7, R6 ;  /* 0x0000000607097221 */ /* 0x002fca0000000000 */
[----:B------:R-:W1:Y:S02]  /*1040*/  SHFL.BFLY PT, R6, R9, 0x2, 0x1f ;  /* 0x0c401f0009067f89 */ /* 0x000e6400000e0000 */
[----:B-1----:R-:W-:Y:S01]  /*1050*/  FADD R11, R9, R6 ;  /* 0x00000006090b7221 */ /* 0x002fe20000000000 */
[----:B------:R-:W-:-:S04]  /*1060*/  LEA R6, R4, R10, 0x2 ;  /* 0x0000000a04067211 */ /* 0x000fc800078e10ff */
[----:B------:R-:W1:Y:S01]  /*1070*/  SHFL.BFLY PT, R12, R11, 0x1, 0x1f ;  /* 0x0c201f000b0c7f89 */ /* 0x000e6200000e0000 */
[----:B------:R-:W-:Y:S01]  /*1080*/  @!P0 LEA.HI R5, R3, R6, RZ, 0x1d ;  /* 0x0000000603058211 */ /* 0x000fe200078fe8ff */
[----:B-1----:R-:W-:-:S05]  /*1090*/  FADD R12, R11, R12 ;  /* 0x0000000c0b0c7221 */ /* 0x002fca0000000000 */
[----:B------:R1:W-:Y:S01]  /*10a0*/  @!P0 STS [R5], R12 ;  /* 0x0000000c05008388 */ /* 0x0003e20000000800 */
[----:B------:R-:W-:Y:S01]  /*10b0*/  BAR.SYNC.DEFER_BLOCKING 0x0 ;  /* 0x0000000000007b1d */ /* 0x000fe20000010000 */
[----:B------:R-:W-:-:S13]  /*10c0*/  ISETP.GT.U32.AND P0, PT, R3, 0x1f, PT ;  /* 0x0000001f0300780c */ /* 0x000fda0003f04070 */
[----:B-1----:R-:W-:Y:S05]  /*10d0*/  @P0 BRA `(.L_x_15) ;  /* 0x0000000000540947 */ /* 0x002fea0003800000 */
[----:B------:R-:W1:Y:S01]  /*10e0*/  LDCU UR4, c[0x0][0x360] ;  /* 0x00006c00ff0477ac */ /* 0x000e620008000800 */
[----:B------:R-:W-:Y:S01]  /*10f0*/  IMAD.MOV.U32 R5, RZ, RZ, RZ ;  /* 0x000000ffff057224 */ /* 0x000fe200078e00ff */
[----:B-1----:R-:W-:-:S04]  /*1100*/  UIADD3 UR4, UPT, UPT, UR4, 0x1f, URZ ;  /* 0x0000001f04047890 */ /* 0x002fc8000fffe0ff */
[----:B------:R-:W-:-:S06]  /*1110*/  USHF.R.U32.HI UR4, URZ, 0x5, UR4 ;  /* 0x00000005ff047899 */ /* 0x000fcc0008011604 */
[----:B------:R-:W-:Y:S01]  /*1120*/  ISETP.GE.U32.AND P0, PT, R13, UR4, PT ;  /* 0x000000040d007c0c */ /* 0x000fe2000bf06070 */
[----:B------:R-:W-:-:S12]  /*1130*/  UMOV UR4, 0xffffffff ;  /* 0xffffffff00047882 */ /* 0x000fd80000000000 */
[----:B------:R-:W-:-:S05]  /*1140*/  @!P0 LEA R7, R13, R6, 0x2 ;  /* 0x000000060d078211 */ /* 0x000fca00078e10ff */
[----:B------:R1:W3:Y:S01]  /*1150*/  @!P0 LDS R5, [R7] ;  /* 0x0000000007058984 */ /* 0x0002e20000000800 */
[----:B------:R-:W-:Y:S01]  /*1160*/  ISETP.NE.AND P0, PT, R13, RZ, PT ;  /* 0x000000ff0d00720c */ /* 0x000fe20003f05270 */
[----:B------:R-:W-:-:S12]  /*1170*/  BRA.DIV UR4, `(.L_x_16) ;  /* 0x0000000a04c47947 */ /* 0x000fd8000b800000 */
[----:B---3--:R-:W3:Y:S02]  /*1180*/  SHFL.BFLY PT, R8, R5, 0x10, 0x1f ;  /* 0x0e001f0005087f89 */ /* 0x008ee400000e0000 */
[----:B---3--:R-:W-:-:S05]  /*1190*/  FADD R8, R8, R5 ;  /* 0x0000000508087221 */ /* 0x008fca0000000000 */
[----:B-1----:R-:W1:Y:S02]  /*11a0*/  SHFL.BFLY PT, R7, R8, 0x8, 0x1f ;  /* 0x0d001f0008077f89 */ /* 0x002e6400000e0000 */
[----:B-1----:R-:W-:-:S05]  /*11b0*/  FADD R7, R8, R7 ;  /* 0x0000000708077221 */ /* 0x002fca0000000000 */
[----:B------:R-:W1:Y:S02]  /*11c0*/  SHFL.BFLY PT, R12, R7, 0x4, 0x1f ;  /* 0x0c801f00070c7f89 */ /* 0x000e6400000e0000 */
[----:B-1----:R-:W-:-:S05]  /*11d0*/  FADD R12, R7, R12 ;  /* 0x0000000c070c7221 */ /* 0x002fca0000000000 */
[----:B------:R-:W1:Y:S02]  /*11e0*/  SHFL.BFLY PT, R9, R12, 0x2, 0x1f ;  /* 0x0c401f000c097f89 */ /* 0x000e6400000e0000 */
[----:B-1----:R-:W-:-:S05]  /*11f0*/  FADD R9, R12, R9 ;  /* 0x000000090c097221 */ /* 0x002fca0000000000 */
[----:B------:R1:W3:Y:S02]  /*1200*/  SHFL.BFLY PT, R14, R9, 0x1, 0x1f ;  /* 0x0c201f00090e7f89 */ /* 0x0002e400000e0000 */
.L_x_27:
[----:B-1-3--:R-:W-:-:S05]  /*1210*/  FADD R9, R9, R14 ;  /* 0x0000000e09097221 */ /* 0x00afca0000000000 */
[----:B------:R1:W-:Y:S02]  /*1220*/  @!P0 STS [R6], R9 ;  /* 0x0000000906008388 */ /* 0x0003e40000000800 */
.L_x_15:
[----:B------:R-:W-:Y:S05]  /*1230*/  WARPSYNC.ALL ;  /* 0x0000000000007948 */ /* 0x000fea0003800000 */
[----:B------:R-:W-:Y:S01]  /*1240*/  ISETP.GE.AND P2, PT, R3, R4, PT ;  /* 0x000000040300720c */ /* 0x000fe20003f46270 */
[----:B------:R-:W-:Y:S01]  /*1250*/  BAR.SYNC.DEFER_BLOCKING 0x0 ;  /* 0x0000000000007b1d */ /* 0x000fe20000010000 */
[----:B------:R-:W-:-:S05]  /*1260*/  I2FP.F32.S32 R2, R2 ;  /* 0x0000000200027245 */ /* 0x000fca0000201400 */
[----:B------:R-:W3:Y:S02]  /*1270*/  MUFU.RCP R7, R2 ;  /* 0x0000000200077308 */ /* 0x000ee40000001000 */
[----:B---3--:R-:W-:Y:S01]  /*1280*/  FFMA R8, -R2, R7, 1 ;  /* 0x3f80000002087423 */ /* 0x008fe20000000107 */
[----:B------:R-:W3:Y:S03]  /*1290*/  LDS R5, [R6] ;  /* 0x0000000006057984 */ /* 0x000ee60000000800 */
[----:B------:R-:W-:Y:S02]  /*12a0*/  FFMA R8, R7, R8, R7 ;  /* 0x0000000807087223 */ /* 0x000fe40000000007 */
[----:B---3--:R-:W3:Y:S02]  /*12b0*/  FCHK P0, R5, R2 ;  /* 0x0000000205007302 */ /* 0x008ee40000000000 */
[----:B------:R-:W-:-:S04]  /*12c0*/  FFMA R7, R5, R8, RZ ;  /* 0x0000000805077223 */ /* 0x000fc800000000ff */
[----:B-1----:R-:W-:-:S04]  /*12d0*/  FFMA R9, -R2, R7, R5 ;  /* 0x0000000702097223 */ /* 0x002fc80000000105 */
[----:B------:R-:W-:Y:S01]  /*12e0*/  FFMA R7, R8, R9, R7 ;  /* 0x0000000908077223 */ /* 0x000fe20000000007 */
[----:B---3--:R-:W-:Y:S06]  /*12f0*/  @!P0 BRA `(.L_x_17) ;  /* 0x00000000000c8947 */ /* 0x008fec0003800000 */
[----:B------:R-:W-:-:S07]  /*1300*/  MOV R6, 0x1320 ;  /* 0x0000132000067802 */ /* 0x000fce0000000f00 */
[----:B--2---:R-:W-:Y:S05]  /*1310*/  CALL.REL.NOINC `($__internal_0_$__cuda_sm3x_div_rn_noftz_f32_slowpath) ;  /* 0x0000000800e87944 */ /* 0x004fea0003c00000 */
[----:B------:R-:W-:-:S07]  /*1320*/  IMAD.MOV.U32 R7, RZ, RZ, R2 ;  /* 0x000000ffff077224 */ /* 0x000fce00078e0002 */
.L_x_17:
[----:B------:R-:W1:Y:S02]  /*1330*/  LDCU UR4, c[0x0][0x3a8] ;  /* 0x00007500ff0477ac */ /* 0x000e640008000800 */
[----:B-1----:R-:W-:Y:S01]  /*1340*/  FADD R5, R7, UR4 ;  /* 0x0000000407057e21 */ /* 0x002fe20008000000 */
[----:B------:R-:W-:Y:S06]  /*1350*/  @P2 EXIT ;  /* 0x000000000000294d */ /* 0x000fec0003800000 */
[----:B------:R-:W1:Y:S01]  /*1360*/  LDCU UR5, c[0x0][0x360] ;  /* 0x00006c00ff0577ac */ /* 0x000e620008000800 */
[----:B------:R-:W-:Y:S01]  /*1370*/  BSSY.RECONVERGENT B0, `(.L_x_18) ;  /* 0x0000040000007945 */ /* 0x000fe20003800200 */
[C---:B------:R-:W-:Y:S01]  /*1380*/  IMAD R12, R4.reuse, R0, RZ ;  /* 0x00000000040c7224 */ /* 0x040fe200078e02ff */
[----:B-1----:R-:W1:Y:S01]  /*1390*/  I2F.U32.RP R11, UR5 ;  /* 0x00000005000b7d06 */ /* 0x002e620008209000 */
[----:B------:R-:W-:Y:S02]  /*13a0*/  IADD3 R9, PT, PT, R3, UR5, RZ ;  /* 0x0000000503097c10 */ /* 0x000fe4000fffe0ff */
[----:B------:R-:W-:Y:S02]  /*13b0*/  ISETP.NE.U32.AND P3, PT, RZ, UR5, PT ;  /* 0x00000005ff007c0c */ /* 0x000fe4000bf65070 */
[----:B------:R-:W-:Y:S02]  /*13c0*/  ISETP.GE.U32.AND P0, PT, R9, R4, PT ;  /* 0x000000040900720c */ /* 0x000fe40003f06070 */
[----:B------:R-:W-:-:S02]  /*13d0*/  VIMNMX.U32 R2, PT, PT, R4, R9, !PT ;  /* 0x0000000904027248 */ /* 0x000fc40007fe0000 */
[----:B------:R-:W-:Y:S02]  /*13e0*/  SEL R8, RZ, 0x1, P0 ;  /* 0x00000001ff087807 */ /* 0x000fe40000000000 */
[C---:B------:R-:W-:Y:S02]  /*13f0*/  FSETP.GEU.AND P0, PT, |R5|.reuse, 1.175494350822287508e-38, PT ;  /* 0x008000000500780b */ /* 0x040fe40003f0e200 */
[----:B------:R-:W-:Y:S01]  /*1400*/  IADD3 R2, PT, PT, R2, -R9, -R8 ;  /* 0x8000000902027210 */ /* 0x000fe20007ffe808 */
[----:B-1----:R-:W1:Y:S10]  /*1410*/  MUFU.RCP R11, R11 ;  /* 0x0000000b000b7308 */ /* 0x002e740000001000 */
[----:B------:R-:W-:Y:S01]  /*1420*/  @!P0 FMUL R5, R5, 16777216 ;  /* 0x4b80000005058820 */ /* 0x000fe20000400000 */
[----:B-1----:R-:W-:-:S04]  /*1430*/  IADD3 R6, PT, PT, R11, 0xffffffe, RZ ;  /* 0x0ffffffe0b067810 */ /* 0x002fc80007ffe0ff */
[----:B------:R1:W3:Y:S02]  /*1440*/  F2I.FTZ.U32.TRUNC.NTZ R7, R6 ;  /* 0x0000000600077305 */ /* 0x0002e4000021f000 */
[----:B-1----:R-:W-:Y:S02]  /*1450*/  IMAD.MOV.U32 R6, RZ, RZ, RZ ;  /* 0x000000ffff067224 */ /* 0x002fe400078e00ff */
[----:B---3--:R-:W-:-:S04]  /*1460*/  IMAD.MOV R13, RZ, RZ, -R7 ;  /* 0x000000ffff0d7224 */ /* 0x008fc800078e0a07 */
[----:B------:R-:W-:-:S04]  /*1470*/  IMAD R13, R13, UR5, RZ ;  /* 0x000000050d0d7c24 */ /* 0x000fc8000f8e02ff */
[----:B------:R-:W-:-:S06]  /*1480*/  IMAD.HI.U32 R7, R7, R13, R6 ;  /* 0x0000000d07077227 */ /* 0x000fcc00078e0006 */
[----:B------:R-:W-:-:S05]  /*1490*/  IMAD.HI.U32 R7, R7, R2, RZ ;  /* 0x0000000207077227 */ /* 0x000fca00078e00ff */
[----:B------:R-:W-:-:S05]  /*14a0*/  IADD3 R9, PT, PT, -R7, RZ, RZ ;  /* 0x000000ff07097210 */ /* 0x000fca0007ffe1ff */
[----:B------:R-:W-:-:S05]  /*14b0*/  IMAD R2, R9, UR5, R2 ;  /* 0x0000000509027c24 */ /* 0x000fca000f8e0202 */
[----:B------:R-:W-:-:S13]  /*14c0*/  ISETP.GE.U32.AND P1, PT, R2, UR5, PT ;  /* 0x0000000502007c0c */ /* 0x000fda000bf26070 */
[----:B------:R-:W-:Y:S01]  /*14d0*/  @P1 VIADD R2, R2, -UR5 ;  /* 0x8000000502021c36 */ /* 0x000fe20008000000 */
[----:B------:R-:W-:-:S04]  /*14e0*/  @P1 IADD3 R7, PT, PT, R7, 0x1, RZ ;  /* 0x0000000107071810 */ /* 0x000fc80007ffe0ff */
[----:B------:R-:W-:Y:S02]  /*14f0*/  ISETP.GE.U32.AND P2, PT, R2, UR5, PT ;  /* 0x0000000502007c0c */ /* 0x000fe4000bf46070 */
[----:B------:R-:W1:Y:S11]  /*1500*/  MUFU.RSQ R2, R5 ;  /* 0x0000000500027308 */ /* 0x000e760000001400 */
[----:B------:R-:W-:Y:S01]  /*1510*/  @P2 VIADD R7, R7, 0x1 ;  /* 0x0000000107072836 */ /* 0x000fe20000000000 */
[----:B------:R-:W-:-:S04]  /*1520*/  @!P3 LOP3.LUT R7, RZ, UR5, RZ, 0x33, !PT ;  /* 0x00000005ff07bc12 */ /* 0x000fc8000f8e33ff */
[----:B------:R-:W-:Y:S01]  /*1530*/  IADD3 R11, PT, PT, R8, R7, RZ ;  /* 0x00000007080b7210 */ /* 0x000fe20007ffe0ff */
[----:B-1----:R-:W-:-:S03]  /*1540*/  @!P0 FMUL R2, R2, 4096 ;  /* 0x4580000002028820 */ /* 0x002fc60000400000 */
[C---:B------:R-:W-:Y:S02]  /*1550*/  LOP3.LUT R6, R11.reuse, 0x3, RZ, 0xc0, !PT ;  /* 0x000000030b067812 */ /* 0x040fe400078ec0ff */
[----:B------:R-:W-:Y:S02]  /*1560*/  ISETP.GE.U32.AND P2, PT, R11, 0x3, PT ;  /* 0x000000030b00780c */ /* 0x000fe40003f46070 */
[----:B------:R-:W-:-:S13]  /*1570*/  ISETP.NE.AND P1, PT, R6, 0x3, PT ;  /* 0x000000030600780c */ /* 0x000fda0003f25270 */
[----:B------:R-:W-:Y:S05]  /*1580*/  @!P1 BRA `(.L_x_19) ;  /* 0x0000000000789947 */ /* 0x000fea0003800000 */
[----:B------:R-:W1:Y:S01]  /*1590*/  LDC.64 R8, c[0x0][0x390] ;  /* 0x0000e400ff087b82 */ /* 0x000e620000000a00 */
[----:B------:R-:W-:Y:S01]  /*15a0*/  VIADD R0, R11, 0x1 ;  /* 0x000000010b007836 */ /* 0x000fe20000000000 */
[----:B------:R-:W-:-:S04]  /*15b0*/  IADD3 R5, PT, PT, R3, R12, RZ ;  /* 0x0000000c03057210 */ /* 0x000fc80007ffe0ff */
[----:B------:R-:W-:Y:S01]  /*15c0*/  LOP3.LUT R14, R0, 0x3, RZ, 0xc0, !PT ;  /* 0x00000003000e7812 */ /* 0x000fe200078ec0ff */
[C---:B------:R-:W-:Y:S01]  /*15d0*/  IMAD R0, R3.reuse, 0x4, R10 ;  /* 0x0000000403007824 */ /* 0x040fe200078e020a */
[----:B------:R-:W3:Y:S02]  /*15e0*/  LDC.64 R6, c[0x0][0x398] ;  /* 0x0000e600ff067b82 */ /* 0x000ee40000000a00 */
[----:B------:R-:W-:Y:S01]  /*15f0*/  IADD3 R11, PT, PT, -R14, RZ, RZ ;  /* 0x000000ff0e0b7210 */ /* 0x000fe20007ffe1ff */
[----:B-1----:R-:W-:-:S04]  /*1600*/  IMAD.WIDE.U32 R8, R3, 0x4, R8 ;  /* 0x0000000403087825 */ /* 0x002fc800078e0008 */
[----:B------:R-:W-:-:S07]  /*1610*/  IMAD R3, R14, UR5, R3 ;  /* 0x000000050e037c24 */ /* 0x000fce000f8e0203 */
.L_x_20:
[----:B-1----:R1:W4:Y:S01]  /*1620*/  LDG.E.CONSTANT R14, desc[UR6][R8.64] ;  /* 0x00000006080e7981 */ /* 0x002322000c1e9900 */
[----:B--2---:R-:W1:Y:S01]  /*1630*/  LDC R17, c[0x0][0x360] ;  /* 0x0000d800ff117b82 */ /* 0x004e620000000800 */
[----:B------:R-:W-:Y:S02]  /*1640*/  VIADD R11, R11, 0x1 ;  /* 0x000000010b0b7836 */ /* 0x000fe40000000000 */
[----:B------:R2:W5:Y:S03]  /*1650*/  LDS R13, [R0] ;  /* 0x00000000000d7984 */ /* 0x0005660000000800 */
[----:B------:R-:W-:Y:S02]  /*1660*/  ISETP.NE.AND P0, PT, R11, RZ, PT ;  /* 0x000000ff0b00720c */ /* 0x000fe40003f05270 */
[----:B------:R-:W2:Y:S01]  /*1670*/  LDC R19, c[0x0][0x360] ;  /* 0x0000d800ff137b82 */ /* 0x000ea20000000800 */
[----:B-1----:R-:W-:Y:S01]  /*1680*/  IMAD.WIDE.U32 R8, R17, 0x4, R8 ;  /* 0x0000000411087825 */ /* 0x002fe200078e0008 */
[----:B--2---:R-:W-:-:S03]  /*1690*/  LEA R0, R19, R0, 0x2 ;  /* 0x0000000013007211 */ /* 0x004fc600078e10ff */
[--C-:B-----5:R-:W-:Y:S02]  /*16a0*/  HADD2.F32 R15, -RZ, R13.reuse.H0_H0 ;  /* 0x2000000dff0f7230 */ /* 0x120fe40000004100 */
[----:B------:R-:W-:-:S03]  /*16b0*/  HADD2.F32 R13, -RZ, R13.H1_H1 ;  /* 0x3000000dff0d7230 */ /* 0x000fc60000004100 */
[C---:B------:R-:W-:Y:S02]  /*16c0*/  FMUL R15, R2.reuse, R15 ;  /* 0x0000000f020f7220 */ /* 0x040fe40000400000 */
[----:B------:R-:W-:Y:S01]  /*16d0*/  FMUL R13, R2, R13 ;  /* 0x0000000d020d7220 */ /* 0x000fe20000400000 */
[--C-:B----4-:R-:W-:Y:S02]  /*16e0*/  HADD2.F32 R16, -RZ, R14.reuse.H0_H0 ;  /* 0x2000000eff107230 */ /* 0x110fe40000004100 */
[----:B------:R-:W-:-:S03]  /*16f0*/  HADD2.F32 R14, -RZ, R14.H1_H1 ;  /* 0x3000000eff0e7230 */ /* 0x000fc60000004100 */
[----:B------:R-:W-:Y:S02]  /*1700*/  FMUL R16, R15, R16 ;  /* 0x000000100f107220 */ /* 0x000fe40000400000 */
[----:B------:R-:W-:Y:S01]  /*1710*/  FMUL R13, R13, R14 ;  /* 0x0000000e0d0d7220 */ /* 0x000fe20000400000 */
[----:B---3--:R-:W-:-:S04]  /*1720*/  IMAD.WIDE R14, R5, 0x4, R6 ;  /* 0x00000004050e7825 */ /* 0x008fc800078e0206 */
[----:B------:R-:W-:Y:S01]  /*1730*/  F2FP.F16.F32.PACK_AB R13, R13, R16 ;  /* 0x000000100d0d723e */ /* 0x000fe200000000ff */
[----:B------:R-:W-:-:S04]  /*1740*/  VIADD R5, R5, UR5 ;  /* 0x0000000505057c36 */ /* 0x000fc80008000000 */
[----:B------:R1:W-:Y:S01]  /*1750*/  STG.E desc[UR6][R14.64], R13 ;  /* 0x0000000d0e007986 */ /* 0x0003e2000c101906 */
[----:B------:R-:W-:Y:S05]  /*1760*/  @P0 BRA `(.L_x_20) ;  /* 0xfffffffc00ac0947 */ /* 0x000fea000383ffff */
.L_x_19:
[----:B------:R-:W-:Y:S05]  /*1770*/  BSYNC.RECONVERGENT B0 ;  /* 0x0000000000007941 */ /* 0x000fea0003800200 */
.L_x_18:
[----:B------:R-:W-:Y:S05]  /*1780*/  @!P2 EXIT ;  /* 0x000000000000a94d */ /* 0x000fea0003800000 */
[----:B------:R-:W1:Y:S01]  /*1790*/  LDC R0, c[0x0][0x360] ;  /* 0x0000d800ff007b82 */ /* 0x000e620000000800 */
[C---:B------:R-:W-:Y:S01]  /*17a0*/  IADD3 R5, PT, PT, R3.reuse, R12, RZ ;  /* 0x0000000c03057210 */ /* 0x040fe20007ffe0ff */
[C---:B--2---:R-:W-:Y:S01]  /*17b0*/  IMAD R17, R3.reuse, 0x4, R10 ;  /* 0x0000000403117824 */ /* 0x044fe200078e020a */
[----:B------:R-:W-:Y:S01]  /*17c0*/  IADD3 R19, PT, PT, R3, UR5, RZ ;  /* 0x0000000503137c10 */ /* 0x000fe2000fffe0ff */
[----:B------:R-:W-:-:S04]  /*17d0*/  USHF.L.U32 UR4, UR5, 0x2, URZ ;  /* 0x0000000205047899 */ /* 0x000fc800080006ff */
[----:B------:R-:W2:Y:S08]  /*17e0*/  LDC.64 R6, c[0x0][0x390] ;  /* 0x0000e400ff067b82 */ /* 0x000eb00000000a00 */
[----:B------:R-:W3:Y:S01]  /*17f0*/  LDC.64 R8, c[0x0][0x398] ;  /* 0x0000e600ff087b82 */ /* 0x000ee20000000a00 */
[C-C-:B-1----:R-:W-:Y:S02]  /*1800*/  IMAD R15, R0.reuse, 0x2, R3.reuse ;  /* 0x00000002000f7824 */ /* 0x142fe400078e0203 */
[----:B------:R-:W-:-:S07]  /*1810*/  IMAD R21, R0, 0x3, R3 ;  /* 0x0000000300157824 */ /* 0x000fce00078e0203 */
.L_x_21:
[--C-:B-12---:R-:W-:Y:S01]  /*1820*/  IMAD.WIDE.U32 R12, R3, 0x4, R6.reuse ;  /* 0x00000004030c7825 */ /* 0x106fe200078e0006 */
[----:B------:R-:W1:Y:S03]  /*1830*/  LDS R28, [R17] ;  /* 0x00000000111c7984 */ /* 0x000e660000000800 */
[--C-:B------:R-:W-:Y:S01]  /*1840*/  IMAD.WIDE.U32 R24, R19, 0x4, R6.reuse ;  /* 0x0000000413187825 */ /* 0x100fe200078e0006 */
[----:B------:R2:W4:Y:S04]  /*1850*/  LDS R23, [R17+UR4] ;  /* 0x0000000411177984 */ /* 0x0005280008000800 */
[----:B------:R1:W5:Y:S04]  /*1860*/  LDG.E.CONSTANT R12, desc[UR6][R12.64] ;  /* 0x000000060c0c7981 */ /* 0x000368000c1e9900 */
[----:B------:R3:W5:Y:S01]  /*1870*/  LDG.E.CONSTANT R14, desc[UR6][R24.64] ;  /* 0x00000006180e7981 */ /* 0x000762000c1e9900 */
[----:B------:R-:W-:-:S05]  /*1880*/  IMAD.WIDE.U32 R26, R15, 0x4, R6 ;  /* 0x000000040f1a7825 */ /* 0x000fca00078e0006 */
[----:B------:R-:W5:Y:S01]  /*1890*/  LDG.E.CONSTANT R16, desc[UR6][R26.64] ;  /* 0x000000061a107981 */ /* 0x000f62000c1e9900 */
[----:B------:R-:W-:-:S05]  /*18a0*/  IMAD.WIDE.U32 R10, R21, 0x4, R6 ;  /* 0x00000004150a7825 */ /* 0x000fca00078e0006 */
[----:B------:R4:W5:Y:S01]  /*18b0*/  LDG.E.CONSTANT R18, desc[UR6][R10.64] ;  /* 0x000000060a127981 */ /* 0x000962000c1e9900 */
[CC--:B------:R-:W-:Y:S01]  /*18c0*/  LEA R22, R0.reuse, R17.reuse, 0x3 ;  /* 0x0000001100167211 */ /* 0x0c0fe200078e18ff */
[C---:B------:R-:W-:Y:S01]  /*18d0*/  IMAD R20, R0.reuse, 0xc, R17 ;  /* 0x0000000c00147824 */ /* 0x040fe200078e0211 */
[--C-:B------:R-:W-:Y:S01]  /*18e0*/  IADD3 R3, PT, PT, R3, UR5, R0.reuse ;  /* 0x0000000503037c10 */ /* 0x100fe2000fffe000 */
[----:B------:R-:W-:Y:S01]  /*18f0*/  VIADD R21, R21, UR4 ;  /* 0x0000000415157c36 */ /* 0x000fe20008000000 */
[----:B------:R-:W-:Y:S02]  /*1900*/  IADD3 R15, PT, PT, R15, UR4, RZ ;  /* 0x000000040f0f7c10 */ /* 0x000fe4000fffe0ff */
[----:B------:R-:W5:Y:S01]  /*1910*/  LDS R22, [R22] ;  /* 0x0000000016167984 */ /* 0x000f620000000800 */
[----:B------:R-:W-:Y:S02]  /*1920*/  IADD3 R3, PT, PT, R3, UR5, R0 ;  /* 0x0000000503037c10 */ /* 0x000fe4000fffe000 */
[----:B------:R-:W-:Y:S01]  /*1930*/  IADD3 R19, PT, PT, R19, UR4, RZ ;  /* 0x0000000413137c10 */ /* 0x000fe2000fffe0ff */
[----:B------:R-:W5:Y:S01]  /*1940*/  LDS R20, [R20] ;  /* 0x0000000014147984 */ /* 0x000f620000000800 */
[----:B--2---:R-:W-:Y:S01]  /*1950*/  LEA R17, R0, R17, 0x4 ;  /* 0x0000001100117211 */ /* 0x004fe200078e20ff */
[----:B-1----:R-:W-:-:S02]  /*1960*/  HADD2.F32 R13, -RZ, R28.H0_H0 ;  /* 0x2000001cff0d7230 */ /* 0x002fc40000004100 */
[----:B---3--:R-:W-:Y:S02]  /*1970*/  HADD2.F32 R25, -RZ, R28.H1_H1 ;  /* 0x3000001cff197230 */ /* 0x008fe40000004100 */
[--C-:B----4-:R-:W-:Y:S02]  /*1980*/  HADD2.F32 R11, -RZ, R23.reuse.H0_H0 ;  /* 0x20000017ff0b7230 */ /* 0x110fe40000004100 */
[C---:B------:R-:W-:Y:S01]  /*1990*/  FMUL R13, R2.reuse, R13 ;  /* 0x0000000d020d7220 */ /* 0x040fe20000400000 */
[----:B------:R-:W-:Y:S02]  /*19a0*/  HADD2.F32 R27, -RZ, R23.H1_H1 ;  /* 0x30000017ff1b7230 */ /* 0x000fe40000004100 */
[----:B------:R-:W-:Y:S01]  /*19b0*/  FMUL R25, R2, R25 ;  /* 0x0000001902197220 */ /* 0x000fe20000400000 */
[--C-:B-----5:R-:W-:Y:S02]  /*19c0*/  HADD2.F32 R24, -RZ, R12.reuse.H0_H0 ;  /* 0x2000000cff187230 */ /* 0x120fe40000004100 */
[----:B------:R-:W-:-:S02]  /*19d0*/  HADD2.F32 R12, -RZ, R12.H1_H1 ;  /* 0x3000000cff0c7230 */ /* 0x000fc40000004100 */
[----:B------:R-:W-:Y:S02]  /*19e0*/  HADD2.F32 R29, -RZ, R14.H0_H0 ;  /* 0x2000000eff1d7230 */ /* 0x000fe40000004100 */
[----:B------:R-:W-:Y:S01]  /*19f0*/  FMUL R13, R13, R24 ;  /* 0x000000180d0d7220 */ /* 0x000fe20000400000 */
[----:B------:R-:W-:Y:S01]  /*1a00*/  FMUL R24, R2, R11 ;  /* 0x0000000b02187220 */ /* 0x000fe20000400000 */
[----:B------:R-:W-:-:S03]  /*1a10*/  FMUL R12, R25, R12 ;  /* 0x0000000c190c7220 */ /* 0x000fc60000400000 */
[----:B------:R-:W-:Y:S01]  /*1a20*/  FMUL R23, R24, R29 ;  /* 0x0000001d18177220 */ /* 0x000fe20000400000 */
[----:B------:R-:W-:Y:S01]  /*1a30*/  HADD2.F32 R24, -RZ, R22.H0_H0 ;  /* 0x20000016ff187230 */ /* 0x000fe20000004100 */
[----:B------:R-:W-:Y:S01]  /*1a40*/  F2FP.F16.F32.PACK_AB R25, R12, R13 ;  /* 0x0000000d0c19723e */ /* 0x000fe200000000ff */
[----:B------:R-:W-:-:S04]  /*1a50*/  IMAD.WIDE R12, R5, 0x4, R8 ;  /* 0x00000004050c7825 */ /* 0x000fc800078e0208 */
[----:B------:R-:W-:Y:S01]  /*1a60*/  FMUL R24, R2, R24 ;  /* 0x0000001802187220 */ /* 0x000fe20000400000 */
[----:B------:R-:W-:Y:S01]  /*1a70*/  HADD2.F32 R29, -RZ, R14.H1_H1 ;  /* 0x3000000eff1d7230 */ /* 0x000fe20000004100 */
[----:B------:R-:W-:Y:S01]  /*1a80*/  IADD3 R10, P0, PT, R12, UR4, RZ ;  /* 0x000000040c0a7c10 */ /* 0x000fe2000ff1e0ff */
[----:B------:R1:W-:Y:S01]  /*1a90*/  STG.E desc[UR6][R12.64], R25 ;  /* 0x000000190c007986 */ /* 0x0003e2000c101906 */
[----:B------:R-:W-:Y:S01]  /*1aa0*/  FMUL R14, R2, R27 ;  /* 0x0000001b020e7220 */ /* 0x000fe20000400000 */
[----:B------:R-:W-:Y:S02]  /*1ab0*/  HADD2.F32 R27, -RZ, R22.H1_H1 ;  /* 0x30000016ff1b7230 */ /* 0x000fe40000004100 */
[----:B------:R-:W-:Y:S02]  /*1ac0*/  IMAD.X R11, RZ, RZ, R13, P0 ;  /* 0x000000ffff0b7224 */ /* 0x000fe400000e060d */
[----:B------:R-:W-:Y:S01]  /*1ad0*/  FMUL R14, R14, R29 ;  /* 0x0000001d0e0e7220 */ /* 0x000fe20000400000 */
[----:B------:R-:W-:-:S02]  /*1ae0*/  VIADD R5, R5, UR4 ;  /* 0x0000000405057c36 */ /* 0x000fc40008000000 */
[--C-:B-1----:R-:W-:Y:S02]  /*1af0*/  HADD2.F32 R13, -RZ, R16.reuse.H0_H0 ;  /* 0x20000010ff0d7230 */ /* 0x102fe40000004100 */
[----:B------:R-:W-:Y:S01]  /*1b00*/  FMUL R25, R2, R27 ;  /* 0x0000001b02197220 */ /* 0x000fe20000400000 */
[----:B------:R-:W-:Y:S02]  /*1b10*/  HADD2.F32 R12, -RZ, R16.H1_H1 ;  /* 0x30000010ff0c7230 */ /* 0x000fe40000004100 */
[--C-:B------:R-:W-:Y:S02]  /*1b20*/  HADD2.F32 R27, -RZ, R20.reuse.H1_H1 ;  /* 0x30000014ff1b7230 */ /* 0x100fe40000004100 */
[----:B------:R-:W-:Y:S01]  /*1b30*/  FMUL R16, R24, R13 ;  /* 0x0000000d18107220 */ /* 0x000fe20000400000 */
[----:B------:R-:W-:Y:S02]  /*1b40*/  HADD2.F32 R13, -RZ, R20.H0_H0 ;  /* 0x20000014ff0d7230 */ /* 0x000fe40000004100 */
[----:B------:R-:W-:Y:S01]  /*1b50*/  FMUL R25, R25, R12 ;  /* 0x0000000c19197220 */ /* 0x000fe20000400000 */
[--C-:B------:R-:W-:Y:S01]  /*1b60*/  HADD2.F32 R20, -RZ, R18.reuse.H0_H0 ;  /* 0x20000012ff147230 */ /* 0x100fe20000004100 */
[----:B------:R-:W-:Y:S01]  /*1b70*/  IADD3 R12, P0, PT, R10, UR4, RZ ;  /* 0x000000040a0c7c10 */ /* 0x000fe2000ff1e0ff */
[----:B------:R-:W-:-:S02]  /*1b80*/  HADD2.F32 R18, -RZ, R18.H1_H1 ;  /* 0x30000012ff127230 */ /* 0x000fc40000004100 */
[C---:B------:R-:W-:Y:S01]  /*1b90*/  FMUL R13, R2.reuse, R13 ;  /* 0x0000000d020d7220 */ /* 0x040fe20000400000 */
[----:B------:R-:W-:Y:S01]  /*1ba0*/  FMUL R27, R2, R27 ;  /* 0x0000001b021b7220 */ /* 0x000fe20000400000 */
[----:B------:R-:W-:Y:S02]  /*1bb0*/  F2FP.F16.F32.PACK_AB R25, R25, R16 ;  /* 0x000000101919723e */ /* 0x000fe400000000ff */
[----:B------:R-:W-:Y:S01]  /*1bc0*/  FMUL R20, R13, R20 ;  /* 0x000000140d147220 */ /* 0x000fe20000400000 */
[----:B------:R-:W-:Y:S01]  /*1bd0*/  IADD3.X R13, PT, PT, RZ, R11, RZ, P0, !PT ;  /* 0x0000000bff0d7210 */ /* 0x000fe200007fe4ff */
[----:B------:R-:W-:Y:S01]  /*1be0*/  FMUL R29, R27, R18 ;  /* 0x000000121b1d7220 */ /* 0x000fe20000400000 */
[----:B------:R-:W-:Y:S02]  /*1bf0*/  IADD3 R22, P0, PT, R12, UR4, RZ ;  /* 0x000000040c167c10 */ /* 0x000fe4000ff1e0ff */
[----:B------:R-:W-:Y:S02]  /*1c00*/  F2FP.F16.F32.PACK_AB R27, R14, R23 ;  /* 0x000000170e1b723e */ /* 0x000fe400000000ff */
[----:B------:R-:W-:Y:S01]  /*1c10*/  F2FP.F16.F32.PACK_AB R29, R29, R20 ;  /* 0x000000141d1d723e */ /* 0x000fe200000000ff */
[----:B------:R-:W-:Y:S01]  /*1c20*/  IMAD.X R23, RZ, RZ, R13, P0 ;  /* 0x000000ffff177224 */ /* 0x000fe200000e060d */
[----:B------:R-:W-:Y:S01]  /*1c30*/  ISETP.GE.AND P0, PT, R3, R4, PT ;  /* 0x000000040300720c */ /* 0x000fe20003f06270 */
[----:B------:R1:W-:Y:S04]  /*1c40*/  STG.E desc[UR6][R10.64], R27 ;  /* 0x0000001b0a007986 */ /* 0x0003e8000c101906 */
[----:B------:R1:W-:Y:S04]  /*1c50*/  STG.E desc[UR6][R12.64], R25 ;  /* 0x000000190c007986 */ /* 0x0003e8000c101906 */
[----:B------:R1:W-:Y:S04]  /*1c60*/  STG.E desc[UR6][R22.64], R29 ;  /* 0x0000001d16007986 */ /* 0x0003e8000c101906 */
[----:B------:R-:W-:Y:S05]  /*1c70*/  @!P0 BRA `(.L_x_21) ;  /* 0xfffffff800e88947 */ /* 0x000fea000383ffff */
[----:B------:R-:W-:Y:S05]  /*1c80*/  EXIT ;  /* 0x000000000000794d */ /* 0x000fea0003800000 */
.L_x_16:
[----:B--2---:R-:W-:Y:S02]  /*1c90*/  HFMA2 R18, -RZ, RZ, 0, 1.847743988037109375e-06 ;  /* 0x0000001fff127431 */ /* 0x004fe400000001ff */
[----:B------:R-:W-:Y:S02]  /*1ca0*/  IMAD.MOV.U32 R16, RZ, RZ, 0x10 ;  /* 0x00000010ff107424 */ /* 0x000fe400078e00ff */
[----:B------:R-:W-:-:S07]  /*1cb0*/  IMAD.MOV.U32 R11, RZ, RZ, -0x1 ;  /* 0xffffffffff0b7424 */ /* 0x000fce00078e00ff */
[----:B-1-3--:R-:W-:Y:S05]  /*1cc0*/  WARPSYNC.COLLECTIVE R11, `(.L_x_22) ;  /* 0x000000000b087348 */ /* 0x00afea0003c00000 */
[----:B---3--:R2:W3:Y:S02]  /*1cd0*/  SHFL.BFLY P1, R14, R5, R16, R18 ;  /* 0x0c000010050e7389 */ /* 0x0084e40000020012 */
[----:B-123--:R-:W-:Y:S05]  /*1ce0*/  ENDCOLLECTIVE ;  /* 0x000000000000791b */ /* 0x00efea0003800000 */
.L_x_22:
[----:B------:R-:W-:Y:S01]  /*1cf0*/  HFMA2 R16, -RZ, RZ, 0, 4.76837158203125e-07 ;  /* 0x00000008ff107431 */ /* 0x000fe200000001ff */
[----:B------:R-:W-:-:S05]  /*1d00*/  MOV R8, R14 ;  /* 0x0000000e00087202 */ /* 0x000fca0000000f00 */
[----:B------:R-:W-:-:S04]  /*1d10*/  FADD R8, R8, R5 ;  /* 0x0000000508087221 */ /* 0x000fc80000000000 */
[----:B------:R-:W-:-:S07]  /*1d20*/  IMAD.MOV.U32 R5, RZ, RZ, R8 ;  /* 0x000000ffff057224 */ /* 0x000fce00078e0008 */
[----:B------:R-:W-:Y:S05]  /*1d30*/  WARPSYNC.COLLECTIVE R11, `(.L_x_23) ;  /* 0x000000000b087348 */ /* 0x000fea0003c00000 */
[----:B------:R1:W2:Y:S02]  /*1d40*/  SHFL.BFLY P1, R14, R5, R16, R18 ;  /* 0x0c000010050e7389 */ /* 0x0002a40000020012 */
[----:B-12---:R-:W-:Y:S05]  /*1d50*/  ENDCOLLECTIVE ;  /* 0x000000000000791b */ /* 0x006fea0003800000 */
.L_x_23:
[----:B------:R-:W-:Y:S02]  /*1d60*/  IMAD.MOV.U32 R16, RZ, RZ, 0x4 ;  /* 0x00000004ff107424 */ /* 0x000fe400078e00ff */
[----:B------:R-:W-:-:S04]  /*1d70*/  IMAD.MOV.U32 R7, RZ, RZ, R14 ;  /* 0x000000ffff077224 */ /* 0x000fc800078e000e */
[----:B------:R-:W-:-:S05]  /*1d80*/  FADD R7, R8, R7 ;  /* 0x0000000708077221 */ /* 0x000fca0000000000 */
[----:B------:R-:W-:-:S07]  /*1d90*/  MOV R5, R7 ;  /* 0x0000000700057202 */ /* 0x000fce0000000f00 */
[----:B------:R-:W-:Y:S05]  /*1da0*/  WARPSYNC.COLLECTIVE R11, `(.L_x_24) ;  /* 0x000000000b087348 */ /* 0x000fea0003c00000 */
[----:B------:R1:W2:Y:S02]  /*1db0*/  SHFL.BFLY P1, R14, R5, R16, R18 ;  /* 0x0c000010050e7389 */ /* 0x0002a40000020012 */
[----:B-12---:R-:W-:Y:S05]  /*1dc0*/  ENDCOLLECTIVE ;  /* 0x000000000000791b */ /* 0x006fea0003800000 */
.L_x_24:
[----:B------:R-:W-:Y:S01]  /*1dd0*/  HFMA2 R16, -RZ, RZ, 0, 1.1920928955078125e-07 ;  /* 0x00000002ff107431 */ /* 0x000fe200000001ff */
[----:B------:R-:W-:-:S05]  /*1de0*/  MOV R12, R14 ;  /* 0x0000000e000c7202 */ /* 0x000fca0000000f00 */
[----:B------:R-:W-:-:S04]  /*1df0*/  FADD R12, R7, R12 ;  /* 0x0000000c070c7221 */ /* 0x000fc80000000000 */
[----:B------:R-:W-:-:S07]  /*1e00*/  IMAD.MOV.U32 R5, RZ, RZ, R12 ;  /* 0x000000ffff057224 */ /* 0x000fce00078e000c */
[----:B------:R-:W-:Y:S05]  /*1e10*/  WARPSYNC.COLLECTIVE R11, `(.L_x_25) ;  /* 0x000000000b087348 */ /* 0x000fea0003c00000 */
[----:B------:R1:W2:Y:S02]  /*1e20*/  SHFL.BFLY P1, R14, R5, R16, R18 ;  /* 0x0c000010050e7389 */ /* 0x0002a40000020012 */
[----:B-12---:R-:W-:Y:S05]  /*1e30*/  ENDCOLLECTIVE ;  /* 0x000000000000791b */ /* 0x006fea0003800000 */
.L_x_25:
[----:B------:R-:W-:Y:S02]  /*1e40*/  IMAD.MOV.U32 R16, RZ, RZ, 0x1 ;  /* 0x00000001ff107424 */ /* 0x000fe400078e00ff */
[----:B------:R-:W-:-:S04]  /*1e50*/  IMAD.MOV.U32 R9, RZ, RZ, R14 ;  /* 0x000000ffff097224 */ /* 0x000fc800078e000e */
[----:B------:R-:W-:-:S05]  /*1e60*/  FADD R9, R12, R9 ;  /* 0x000000090c097221 */ /* 0x000fca0000000000 */
[----:B------:R-:W-:-:S07]  /*1e70*/  MOV R5, R9 ;  /* 0x0000000900057202 */ /* 0x000fce0000000f00 */
[----:B------:R-:W-:Y:S05]  /*1e80*/  WARPSYNC.COLLECTIVE R11, `(.L_x_26) ;  /* 0x000000000b087348 */ /* 0x000fea0003c00000 */
[----:B------:R1:W2:Y:S02]  /*1e90*/  SHFL.BFLY P1, R14, R5, R16, R18 ;  /* 0x0c000010050e7389 */ /* 0x0002a40000020012 */
[----:B-12---:R-:W-:Y:S05]  /*1ea0*/  ENDCOLLECTIVE ;  /* 0x000000000000791b */ /* 0x006fea0003800000 */
.L_x_26:
[----:B------:R-:W-:Y:S05]  /*1eb0*/  BRA `(.L_x_27) ;  /* 0xfffffff000d47947 */ /* 0x000fea000383ffff */
        .weak           $__internal_0_$__cuda_sm3x_div_rn_noftz_f32_slowpath
        .type           $__internal_0_$__cuda_sm3x_div_rn_noftz_f32_slowpath,@function
        .size           $__internal_0_$__cuda_sm3x_div_rn_noftz_f32_slowpath,(.L_x_37 - $__internal_0_$__cuda_sm3x_div_rn_noftz_f32_slowpath)
$__internal_0_$__cuda_sm3x_div_rn_noftz_f32_slowpath:
[--C-:B------:R-:W-:Y:S01]  /*1ec0*/  SHF.R.U32.HI R8, RZ, 0x17, R2.reuse ;  /* 0x00000017ff087819 */ /* 0x100fe20000011602 */
[----:B------:R-:W-:Y:S01]  /*1ed0*/  IMAD.MOV.U32 R12, RZ, RZ, R2 ;  /* 0x000000ffff0c7224 */ /* 0x000fe200078e0002 */
[----:B------:R-:W-:Y:S02]  /*1ee0*/  SHF.R.U32.HI R7, RZ, 0x17, R5 ;  /* 0x00000017ff077819 */ /* 0x000fe40000011605 */
[----:B------:R-:W-:Y:S02]  /*1ef0*/  LOP3.LUT R8, R8, 0xff, RZ, 0xc0, !PT ;  /* 0x000000ff08087812 */ /* 0x000fe400078ec0ff */
[----:B------:R-:W-:Y:S02]  /*1f00*/  LOP3.LUT R9, R7, 0xff, RZ, 0xc0, !PT ;  /* 0x000000ff07097812 */ /* 0x000fe400078ec0ff */
[----:B------:R-:W-:Y:S02]  /*1f10*/  IADD3 R14, PT, PT, R8, -0x1, RZ ;  /* 0xffffffff080e7810 */ /* 0x000fe40007ffe0ff */
[----:B------:R-:W-:Y:S01]  /*1f20*/  MOV R11, R5 ;  /* 0x00000005000b7202 */ /* 0x000fe20000000f00 */
[----:B------:R-:W-:Y:S01]  /*1f30*/  VIADD R13, R9, 0xffffffff ;  /* 0xffffffff090d7836 */ /* 0x000fe20000000000 */
[----:B------:R-:W-:-:S04]  /*1f40*/  ISETP.GT.U32.AND P0, PT, R14, 0xfd, PT ;  /* 0x000000fd0e00780c */ /* 0x000fc80003f04070 */
[----:B------:R-:W-:-:S13]  /*1f50*/  ISETP.GT.U32.OR P0, PT, R13, 0xfd, P0 ;  /* 0x000000fd0d00780c */ /* 0x000fda0000704470 */
[----:B------:R-:W-:Y:S01]  /*1f60*/  @!P0 MOV R7, RZ ;  /* 0x000000ff00078202 */ /* 0x000fe20000000f00 */
[----:B------:R-:W-:Y:S06]  /*1f70*/  @!P0 BRA `(.L_x_28) ;  /* 0x00000000005c8947 */ /* 0x000fec0003800000 */
[----:B------:R-:W-:Y:S02]  /*1f80*/  FSETP.GTU.FTZ.AND P0, PT, |R5|, +INF , PT ;  /* 0x7f8000000500780b */ /* 0x000fe40003f1c200 */
[----:B------:R-:W-:-:S04]  /*1f90*/  FSETP.GTU.FTZ.AND P1, PT, |R2|, +INF , PT ;  /* 0x7f8000000200780b */ /* 0x000fc80003f3c200 */
[----:B------:R-:W-:-:S13]  /*1fa0*/  PLOP3.LUT P0, PT, P0, P1, PT, 0xf8, 0x8f ;  /* 0x00000000008f781c */ /* 0x000fda0000703f70 */
[----:B------:R-:W-:Y:S05]  /*1fb0*/  @P0 BRA `(.L_x_29) ;  /* 0x0000000400440947 */ /* 0x000fea0003800000 */
[----:B------:R-:W-:-:S13]  /*1fc0*/  LOP3.LUT P0, RZ, R12, 0x7fffffff, R11, 0xc8, !PT ;  /* 0x7fffffff0cff7812 */ /* 0x000fda000780c80b */
[----:B------:R-:W-:Y:S05]  /*1fd0*/  @!P0 BRA `(.L_x_30) ;  /* 0x0000000400348947 */ /* 0x000fea0003800000 */
[C---:B------:R-:W-:Y:S02]  /*1fe0*/  FSETP.NEU.FTZ.AND P3, PT, |R5|.reuse, +INF , PT ;  /* 0x7f8000000500780b */ /* 0x040fe40003f7d200 */
[----:B------:R-:W-:Y:S02]  /*1ff0*/  FSETP.NEU.FTZ.AND P1, PT, |R2|, +INF , PT ;  /* 0x7f8000000200780b */ /* 0x000fe40003f3d200 */
[----:B------:R-:W-:-:S11]  /*2000*/  FSETP.NEU.FTZ.AND P0, PT, |R5|, +INF , PT ;  /* 0x7f8000000500780b */ /* 0x000fd60003f1d200 */
[----:B------:R-:W-:Y:S05]  /*2010*/  @!P1 BRA !P3, `(.L_x_30) ;  /* 0x0000000400249947 */ /* 0x000fea0005800000 */
[----:B------:R-:W-:-:S04]  /*2020*/  LOP3.LUT P3, RZ, R11, 0x7fffffff, RZ, 0xc0, !PT ;  /* 0x7fffffff0bff7812 */ /* 0x000fc8000786c0ff */
[----:B------:R-:W-:-:S13]  /*2030*/  PLOP3.LUT P1, PT, P1, P3, PT, 0x2f, 0xf2 ;  /* 0x0000000000f2781c */ /* 0x000fda0000f26577 */
[----:B------:R-:W-:Y:S05]  /*2040*/  @P1 BRA `(.L_x_31) ;  /* 0x0000000400101947 */ /* 0x000fea0003800000 */
[----:B------:R-:W-:-:S04]  /*2050*/  LOP3.LUT P1, RZ, R12, 0x7fffffff, RZ, 0xc0, !PT ;  /* 0x7fffffff0cff7812 */ /* 0x000fc8000782c0ff */
[----:B------:R-:W-:-:S13]  /*2060*/  PLOP3.LUT P0, PT, P0, P1, PT, 0x2f, 0xf2 ;  /* 0x0000000000f2781c */ /* 0x000fda0000702577 */
[----:B------:R-:W-:Y:S05]  /*2070*/  @P0 BRA `(.L_x_32) ;  /* 0x0000000000f80947 */ /* 0x000fea0003800000 */
[----:B------:R-:W-:Y:S02]  /*2080*/  ISETP.GE.AND P0, PT, R13, RZ, PT ;  /* 0x000000ff0d00720c */ /* 0x000fe40003f06270 */
[----:B------:R-:W-:-:S11]  /*2090*/  ISETP.GE.AND P1, PT, R14, RZ, PT ;  /* 0x000000ff0e00720c */ /* 0x000fd60003f26270 */
[----:B------:R-:W-:Y:S01]  /*20a0*/  @P0 IMAD.MOV.U32 R7, RZ, RZ, RZ ;  /* 0x000000ffff070224 */ /* 0x000fe200078e00ff */
[----:B------:R-:W-:Y:S01]  /*20b0*/  @!P0 MOV R7, 0xffffffc0 ;  /* 0xffffffc000078802 */ /* 0x000fe20000000f00 */
[----:B------:R-:W-:Y:S01]  /*20c0*/  @!P0 FFMA R11, R5, 1.84467440737095516160e+19, RZ ;  /* 0x5f800000050b8823 */ /* 0x000fe200000000ff */
[----:B------:R-:W-:-:S03]  /*20d0*/  @!P1 FFMA R12, R2, 1.84467440737095516160e+19, RZ ;  /* 0x5f800000020c9823 */ /* 0x000fc600000000ff */
[----:B------:R-:W-:-:S07]  /*20e0*/  @!P1 VIADD R7, R7, 0x40 ;  /* 0x0000004007079836 */ /* 0x000fce0000000000 */
.L_x_28:
[----:B------:R-:W-:Y:S01]  /*20f0*/  LEA R5, R8, 0xc0800000, 0x17 ;  /* 0xc080000008057811 */ /* 0x000fe200078eb8ff */
[----:B------:R-:W-:-:S03]  /*2100*/  VIADD R9, R9, 0xffffff81 ;  /* 0xffffff8109097836 */ /* 0x000fc60000000000 */
[----:B------:R-:W-:Y:S01]  /*2110*/  IADD3 R5, PT, PT, -R5, R12, RZ ;  /* 0x0000000c05057210 */ /* 0x000fe20007ffe1ff */
[C---:B------:R-:W-:Y:S01]  /*2120*/  IMAD R2, R9.reuse, -0x800000, R11 ;  /* 0xff80000009027824 */ /* 0x040fe200078e020b */
[----:B------:R-:W-:Y:S02]  /*2130*/  IADD3 R8, PT, PT, R9, 0x7f, -R8 ;  /* 0x0000007f09087810 */ /* 0x000fe40007ffe808 */
[----:B------:R-:W1:Y:S01]  /*2140*/  MUFU.RCP R12, R5 ;  /* 0x00000005000c7308 */ /* 0x000e620000001000 */
[----:B------:R-:W-:Y:S01]  /*2150*/  FADD.FTZ R13, -R5, -RZ ;  /* 0x800000ff050d7221 */ /* 0x000fe20000010100 */
[----:B------:R-:W-:-:S03]  /*2160*/  IADD3 R8, PT, PT, R8, R7, RZ ;  /* 0x0000000708087210 */ /* 0x000fc60007ffe0ff */
[----:B-1----:R-:W-:-:S04]  /*2170*/  FFMA R15, R12, R13, 1 ;  /* 0x3f8000000c0f7423 */ /* 0x002fc8000000000d */
[----:B------:R-:W-:-:S04]  /*2180*/  FFMA R14, R12, R15, R12 ;  /* 0x0000000f0c0e7223 */ /* 0x000fc8000000000c */
[----:B------:R-:W-:-:S04]  /*2190*/  FFMA R11, R2, R14, RZ ;  /* 0x0000000e020b7223 */ /* 0x000fc800000000ff */
[----:B------:R-:W-:-:S04]  /*21a0*/  FFMA R12, R13, R11, R2 ;  /* 0x0000000b0d0c7223 */ /* 0x000fc80000000002 */
[----:B------:R-:W-:-:S04]  /*21b0*/  FFMA R11, R14, R12, R11 ;  /* 0x0000000c0e0b7223 */ /* 0x000fc8000000000b */
[----:B------:R-:W-:-:S04]  /*21c0*/  FFMA R12, R13, R11, R2 ;  /* 0x0000000b0d0c7223 */ /* 0x000fc80000000002 */
[----:B------:R-:W-:-:S05]  /*21d0*/  FFMA R2, R14, R12, R11 ;  /* 0x0000000c0e027223 */ /* 0x000fca000000000b */
[----:B------:R-:W-:-:S04]  /*21e0*/  SHF.R.U32.HI R5, RZ, 0x17, R2 ;  /* 0x00000017ff057819 */ /* 0x000fc80000011602 */
[----:B------:R-:W-:-:S04]  /*21f0*/  LOP3.LUT R5, R5, 0xff, RZ, 0xc0, !PT ;  /* 0x000000ff05057812 */ /* 0x000fc800078ec0ff */
[----:B------:R-:W-:-:S05]  /*2200*/  IADD3 R9, PT, PT, R5, R8, RZ ;  /* 0x0000000805097210 */ /* 0x000fca0007ffe0ff */
[----:B------:R-:W-:-:S05]  /*2210*/  VIADD R5, R9, 0xffffffff ;  /* 0xffffffff09057836 */ /* 0x000fca0000000000 */
[----:B------:R-:W-:-:S13]  /*2220*/  ISETP.GE.U32.AND P0, PT, R5, 0xfe, PT ;  /* 0x000000fe0500780c */ /* 0x000fda0003f06070 */
[----:B------:R-:W-:Y:S05]  /*2230*/  @!P0 BRA `(.L_x_33) ;  /* 0x0000000000808947 */ /* 0x000fea0003800000 */
[----:B------:R-:W-:-:S13]  /*2240*/  ISETP.GT.AND P0, PT, R9, 0xfe, PT ;  /* 0x000000fe0900780c */ /* 0x000fda0003f04270 */
[----:B------:R-:W-:Y:S05]  /*2250*/  @P0 BRA `(.L_x_34) ;  /* 0x00000000006c0947 */ /* 0x000fea0003800000 */
[----:B------:R-:W-:-:S13]  /*2260*/  ISETP.GE.AND P0, PT, R9, 0x1, PT ;  /* 0x000000010900780c */ /* 0x000fda0003f06270 */
[----:B------:R-:W-:Y:S05]  /*2270*/  @P0 BRA `(.L_x_35) ;  /* 0x0000000000980947 */ /* 0x000fea0003800000 */
[----:B------:R-:W-:Y:S02]  /*2280*/  ISETP.GE.AND P0, PT, R9, -0x18, PT ;  /* 0xffffffe80900780c */ /* 0x000fe40003f06270 */
[----:B------:R-:W-:-:S11]  /*2290*/  LOP3.LUT R2, R2, 0x80000000, RZ, 0xc0, !PT ;  /* 0x8000000002027812 */ /* 0x000fd600078ec0ff */
[----:B------:R-:W-:Y:S05]  /*22a0*/  @!P0 BRA `(.L_x_35) ;  /* 0x00000000008c8947 */ /* 0x000fea0003800000 */
[CCC-:B------:R-:W-:Y:S01]  /*22b0*/  FFMA.RZ R5, R14.reuse, R12.reuse, R11.reuse ;  /* 0x0000000c0e057223 */ /* 0x1c0fe2000000c00b */
[CCC-:B------:R-:W-:Y:S01]  /*22c0*/  FFMA.RM R8, R14.reuse, R12.reuse, R11.reuse ;  /* 0x0000000c0e087223 */ /* 0x1c0fe2000000400b */
[C---:B------:R-:W-:Y:S02]  /*22d0*/  ISETP.NE.AND P3, PT, R9.reuse, RZ, PT ;  /* 0x000000ff0900720c */ /* 0x040fe40003f65270 */
[----:B------:R-:W-:Y:S02]  /*22e0*/  ISETP.NE.AND P1, PT, R9, RZ, PT ;  /* 0x000000ff0900720c */ /* 0x000fe40003f25270 */
[----:B------:R-:W-:Y:S01]  /*22f0*/  LOP3.LUT R7, R5, 0x7fffff, RZ, 0xc0, !PT ;  /* 0x007fffff05077812 */ /* 0x000fe200078ec0ff */
[----:B------:R-:W-:Y:S01]  /*2300*/  FFMA.RP R5, R14, R12, R11 ;  /* 0x0000000c0e057223 */ /* 0x000fe2000000800b */
[----:B------:R-:W-:Y:S02]  /*2310*/  IADD3 R12, PT, PT, R9, 0x20, RZ ;  /* 0x00000020090c7810 */ /* 0x000fe40007ffe0ff */
[----:B------:R-:W-:-:S02]  /*2320*/  LOP3.LUT R7, R7, 0x800000, RZ, 0xfc, !PT ;  /* 0x0080000007077812 */ /* 0x000fc400078efcff */
[----:B------:R-:W-:Y:S02]  /*2330*/  IADD3 R9, PT, PT, -R9, RZ, RZ ;  /* 0x000000ff09097210 */ /* 0x000fe40007ffe1ff */
[----:B------:R-:W-:Y:S02]  /*2340*/  SHF.L.U32 R12, R7, R12, RZ ;  /* 0x0000000c070c7219 */ /* 0x000fe400000006ff */
[----:B------:R-:W-:Y:S02]  /*2350*/  FSETP.NEU.FTZ.AND P0, PT, R5, R8, PT ;  /* 0x000000080500720b */ /* 0x000fe40003f1d000 */
[----:B------:R-:W-:Y:S02]  /*2360*/  SEL R8, R9, RZ, P3 ;  /* 0x000000ff09087207 */ /* 0x000fe40001800000 */
[----:B------:R-:W-:Y:S02]  /*2370*/  ISETP.NE.AND P1, PT, R12, RZ, P1 ;  /* 0x000000ff0c00720c */ /* 0x000fe40000f25270 */
[----:B------:R-:W-:-:S02]  /*2380*/  SHF.R.U32.HI R8, RZ, R8, R7 ;  /* 0x00000008ff087219 */ /* 0x000fc40000011607 */
[----:B------:R-:W-:Y:S02]  /*2390*/  PLOP3.LUT P0, PT, P0, P1, PT, 0xf8, 0x8f ;  /* 0x00000000008f781c */ /* 0x000fe40000703f70 */
[----:B------:R-:W-:Y:S02]  /*23a0*/  SHF.R.U32.HI R12, RZ, 0x1, R8 ;  /* 0x00000001ff0c7819 */ /* 0x000fe40000011608 */
[----:B------:R-:W-:-:S04]  /*23b0*/  SEL R5, RZ, 0x1, !P0 ;  /* 0x00000001ff057807 */ /* 0x000fc80004000000 */
[----:B------:R-:W-:-:S04]  /*23c0*/  LOP3.LUT R5, R5, 0x1, R12, 0xf8, !PT ;  /* 0x0000000105057812 */ /* 0x000fc800078ef80c */
[----:B------:R-:W-:-:S05]  /*23d0*/  LOP3.LUT R5, R5, R8, RZ, 0xc0, !PT ;  /* 0x0000000805057212 */ /* 0x000fca00078ec0ff */
[----:B------:R-:W-:-:S05]  /*23e0*/  IMAD.IADD R5, R12, 0x1, R5 ;  /* 0x000000010c057824 */ /* 0x000fca00078e0205 */
[----:B------:R-:W-:Y:S01]  /*23f0*/  LOP3.LUT R2, R5, R2, RZ, 0xfc, !PT ;  /* 0x0000000205027212 */ /* 0x000fe200078efcff */
[----:B------:R-:W-:Y:S06]  /*2400*/  BRA `(.L_x_35) ;  /* 0x0000000000347947 */ /* 0x000fec0003800000 */
.L_x_34:
[----:B------:R-:W-:-:S04]  /*2410*/  LOP3.LUT R2, R2, 0x80000000, RZ, 0xc0, !PT ;  /* 0x8000000002027812 */ /* 0x000fc800078ec0ff */
[----:B------:R-:W-:Y:S01]  /*2420*/  LOP3.LUT R2, R2, 0x7f800000, RZ, 0xfc, !PT ;  /* 0x7f80000002027812 */ /* 0x000fe200078efcff */
[----:B------:R-:W-:Y:S06]  /*2430*/  BRA `(.L_x_35) ;  /* 0x0000000000287947 */ /* 0x000fec0003800000 */
.L_x_33:
[----:B------:R-:W-:Y:S01]  /*2440*/  LEA R2, R8, R2, 0x17 ;  /* 0x0000000208027211 */ /* 0x000fe200078eb8ff */
[----:B------:R-:W-:Y:S06]  /*2450*/  BRA `(.L_x_35) ;  /* 0x0000000000207947 */ /* 0x000fec0003800000 */
.L_x_32:
[----:B------:R-:W-:-:S04]  /*2460*/  LOP3.LUT R2, R12, 0x80000000, R11, 0x48, !PT ;  /* 0x800000000c027812 */ /* 0x000fc800078e480b */
[----:B------:R-:W-:Y:S01]  /*2470*/  LOP3.LUT R2, R2, 0x7f800000, RZ, 0xfc, !PT ;  /* 0x7f80000002027812 */ /* 0x000fe200078efcff */
[----:B------:R-:W-:Y:S06]  /*2480*/  BRA `(.L_x_35) ;  /* 0x0000000000147947 */ /* 0x000fec0003800000 */
.L_x_31:
[----:B------:R-:W-:Y:S01]  /*2490*/  LOP3.LUT R2, R12, 0x80000000, R11, 0x48, !PT ;  /* 0x800000000c027812 */ /* 0x000fe200078e480b */
[----:B------:R-:W-:Y:S06]  /*24a0*/  BRA `(.L_x_35) ;  /* 0x00000000000c7947 */ /* 0x000fec0003800000 */
.L_x_30:
[----:B------:R-:W1:Y:S01]  /*24b0*/  MUFU.RSQ R2, -QNAN ;  /* 0xffc0000000027908 */ /* 0x000e620000001400 */
[----:B------:R-:W-:Y:S05]  /*24c0*/  BRA `(.L_x_35) ;  /* 0x0000000000047947 */ /* 0x000fea0003800000 */
.L_x_29:
[----:B------:R-:W-:-:S07]  /*24d0*/  FADD.FTZ R2, R5, R2 ;  /* 0x0000000205027221 */ /* 0x000fce0000010000 */
.L_x_35:
[----:B------:R-:W-:-:S04]  /*24e0*/  HFMA2 R7, -RZ, RZ, 0, 0 ;  /* 0x00000000ff077431 */ /* 0x000fc800000001ff */
[----:B-1----:R-:W-:Y:S05]  /*24f0*/  RET.REL.NODEC R6 `(_Z26embed_rmsnorm_async_kernelPKiPK7__half2S3_PS1_iif) ;  /* 0xffffffd806c07950 */ /* 0x002fea0003c3ffff */
.L_x_36:
[----:B------:R-:W-:-:S00]  /*2500*/  BRA `(.L_x_36) ;  /* 0xfffffffc00fc7947 */ /* 0x000fc0000383ffff */
[----:B------:R-:W-:-:S00]  /*2510*/  NOP ;  /* 0x0000000000007918 */ /* 0x000fc00000000000 */
        /* <DEDUP_REMOVED lines=14> */
.L_x_37:


//--------------------- .nv.shared._Z26embed_rmsnorm_async_kernelPKiPK7__half2S3_PS1_iif --------------------------
	.section	.nv.shared._Z26embed_rmsnorm_async_kernelPKiPK7__half2S3_PS1_iif,"aw",@nobits
	.sectionflags	@""
	.align	16
	.zero		1024


//--------------------- .nv.shared.reserved.0     --------------------------
	.section	.nv.shared.reserved.0,"aw",@nobits
	.weak		__nv_reservedSMEM_offset_0_alias
	.size		__nv_reservedSMEM_offset_0_alias, 0, 64
	.other		__nv_reservedSMEM_offset_0_alias,@"STO_CUDA_RESERVED_SHARED STV_DEFAULT"
__nv_reservedSMEM_offset_0_alias:
	.zero		0
	.zero		64


//--------------------- .nv.constant0._Z26embed_rmsnorm_async_kernelPKiPK7__half2S3_PS1_iif --------------------------
	.section	.nv.constant0._Z26embed_rmsnorm_async_kernelPKiPK7__half2S3_PS1_iif,"a",@progbits
	.sectionflags	@""
	.align	4
.nv.constant0._Z26embed_rmsnorm_async_kernelPKiPK7__half2S3_PS1_iif:
	.zero		940


//--------------------- SYMBOLS --------------------------

	.type		.nv.reservedSmem.offset0,@object
	.size		.nv.reservedSmem.offset0,0x4
	.type		.nv.reservedSmem.cap,@object
	.size		.nv.reservedSmem.cap,0x4
